	.target	sm_90a

	.elftype	@"ET_EXEC"


//--------------------- .note.nv.tkinfo           --------------------------
	.section	.note.nv.tkinfo,"",@"SHT_NOTE"
	.sectionflags	@"SHF_NOTE_NV_TKINFO"
	.tkinfo
        /*0018*/ 	.word	0x00000002
        /*0030*/ 	.string	""
        /*0030*/ 	.string	"ptxas"
        /*0030*/ 	.string	"Cuda compilation tools, release 13.0, V13.0.88"
        /*0030*/ 	.string	"Build cuda_13.0.r13.0/compiler.36424714_0"
        /*0030*/ 	.string	"-arch sm_90a -m 64 "



//--------------------- .note.nv.cuinfo           --------------------------
	.section	.note.nv.cuinfo,"",@"SHT_NOTE"
	.sectionflags	@"SHF_NOTE_NV_CUINFO"
        /*0018*/ 	.short	0x0002
        /*001a*/ 	.short	0x005a
        /*001c*/ 	.short	0x0082
	.zero		2


//--------------------- .nv.info                  --------------------------
	.section	.nv.info,"",@"SHT_CUDA_INFO"
	.align	4


	//----- nvinfo : EIATTR_REGCOUNT
	.align		4
        /*0000*/ 	.byte	0x04, 0x2f
        /*0002*/ 	.short	(.L_16 - .L_15)
	.align		4
.L_15:
        /*0004*/ 	.word	index@(_ZN7cutlass13device_kernelINS_4fmha6kernel28FmhaKernelTmaWarpSpecializedINS1_10collective30FmhaMainloopTmaWarpSpecializedINS_6half_tEffN4cute5tupleIJNS7_1CILi128EEENS9_ILi64EEENS9_ILi256EEEEEENS8_IJiNS9_ILi1EEENS8_IJiiEEEEEESG_SG_NS4_13DefaultFusionEJEEENS4_15FmhaFwdEpilogueIS6_fNS8_IJSB_SC_SB_EEEEENS2_23IndividualTileSchedulerEJEEEEEvNT_6ParamsE)
        /*0008*/ 	.word	0x000000a8


	//----- nvinfo : EIATTR_FRAME_SIZE
	.align		4
.L_16:
        /*000c*/ 	.byte	0x04, 0x11
        /*000e*/ 	.short	(.L_18 - .L_17)
	.align		4
.L_17:
        /*0010*/ 	.word	index@($__internal_0_$__cuda_sm20_rcp_rn_f32_slowpath)
        /*0014*/ 	.word	0x00000000


	//----- nvinfo : EIATTR_FRAME_SIZE
	.align		4
.L_18:
        /*0018*/ 	.byte	0x04, 0x11
        /*001a*/ 	.short	(.L_20 - .L_19)
	.align		4
.L_19:
        /*001c*/ 	.word	index@(_ZN7cutlass13device_kernelINS_4fmha6kernel28FmhaKernelTmaWarpSpecializedINS1_10collective30FmhaMainloopTmaWarpSpecializedINS_6half_tEffN4cute5tupleIJNS7_1CILi128EEENS9_ILi64EEENS9_ILi256EEEEEENS8_IJiNS9_ILi1EEENS8_IJiiEEEEEESG_SG_NS4_13DefaultFusionEJEEENS4_15FmhaFwdEpilogueIS6_fNS8_IJSB_SC_SB_EEEEENS2_23IndividualTileSchedulerEJEEEEEvNT_6ParamsE)
        /*0020*/ 	.word	0x00000000


	//----- nvinfo : EIATTR_MIN_STACK_SIZE
	.align		4
.L_20:
        /*0024*/ 	.byte	0x04, 0x12
        /*0026*/ 	.short	(.L_22 - .L_21)
	.align		4
.L_21:
        /*0028*/ 	.word	index@(_ZN7cutlass13device_kernelINS_4fmha6kernel28FmhaKernelTmaWarpSpecializedINS1_10collective30FmhaMainloopTmaWarpSpecializedINS_6half_tEffN4cute5tupleIJNS7_1CILi128EEENS9_ILi64EEENS9_ILi256EEEEEENS8_IJiNS9_ILi1EEENS8_IJiiEEEEEESG_SG_NS4_13DefaultFusionEJEEENS4_15FmhaFwdEpilogueIS6_fNS8_IJSB_SC_SB_EEEEENS2_23IndividualTileSchedulerEJEEEEEvNT_6ParamsE)
        /*002c*/ 	.word	0x00000000
.L_22:


//--------------------- .nv.compat                --------------------------
	.section	.nv.compat,"",@"SHT_CUDA_COMPAT_INFO"
	.align	4
        /*0000*/ 	.byte	0x02, 0x09, 0x01, 0x00, 0x02, 0x02, 0x04, 0x00, 0x02, 0x05, 0x05, 0x00, 0x03, 0x07, 0x01, 0x01
        /*0010*/ 	.byte	0x02, 0x03, 0x01, 0x00, 0x02, 0x06, 0x01, 0x00, 0x04, 0x0b, 0x08, 0x00, 0x00, 0x00, 0x00, 0x00
        /*0020*/ 	.byte	0x00, 0x00, 0x00, 0x00


//--------------------- .nv.info._ZN7cutlass13device_kernelINS_4fmha6kernel28FmhaKernelTmaWarpSpecializedINS1_10collective30FmhaMainloopTmaWarpSpecializedINS_6half_tEffN4cute5tupleIJNS7_1CILi128EEENS9_ILi64EEENS9_ILi256EEEEEENS8_IJiNS9_ILi1EEENS8_IJiiEEEEEESG_SG_NS4_13DefaultFusionEJEEENS4_15FmhaFwdEpilogueIS6_fNS8_IJSB_SC_SB_EEEEENS2_23IndividualTileSchedulerEJEEEEEvNT_6ParamsE --------------------------
	.section	.nv.info._ZN7cutlass13device_kernelINS_4fmha6kernel28FmhaKernelTmaWarpSpecializedINS1_10collective30FmhaMainloopTmaWarpSpecializedINS_6half_tEffN4cute5tupleIJNS7_1CILi128EEENS9_ILi64EEENS9_ILi256EEEEEENS8_IJiNS9_ILi1EEENS8_IJiiEEEEEESG_SG_NS4_13DefaultFusionEJEEENS4_15FmhaFwdEpilogueIS6_fNS8_IJSB_SC_SB_EEEEENS2_23IndividualTileSchedulerEJEEEEEvNT_6ParamsE,"",@"SHT_CUDA_INFO"
	.sectionflags	@""
	.align	4


	//----- nvinfo : EIATTR_CUDA_API_VERSION
	.align		4
        /*0000*/ 	.byte	0x04, 0x37
        /*0002*/ 	.short	(.L_24 - .L_23)
.L_23:
        /*0004*/ 	.word	0x00000082


	//----- nvinfo : EIATTR_KPARAM_INFO
	.align		4
.L_24:
        /*0008*/ 	.byte	0x04, 0x17
        /*000a*/ 	.short	(.L_26 - .L_25)
.L_25:
        /*000c*/ 	.word	0x00000000
        /*0010*/ 	.short	0x0000
        /*0012*/ 	.short	0x0070
        /*0014*/ 	.byte	0x00, 0xf0, 0x01, 0x20


	//----- nvinfo : EIATTR_SPARSE_MMA_MASK
	.align		4
.L_26:
        /*0018*/ 	.byte	0x03, 0x50
        /*001a*/ 	.short	0x0000


	//----- nvinfo : EIATTR_MAXREG_COUNT
	.align		4
        /*001c*/ 	.byte	0x03, 0x1b
        /*001e*/ 	.short	0x00a8


	//----- nvinfo : EIATTR_NUM_BARRIERS
	.align		4
        /*0020*/ 	.byte	0x02, 0x4c
        /*0022*/ 	.byte	0x02
	.zero		1


	//----- nvinfo : EIATTR_EXTERNS
	.align		4
        /*0024*/ 	.byte	0x04, 0x0f
        /*0026*/ 	.short	(.L_28 - .L_27)


	//   ....[0]....
	.align		4
.L_27:
        /*0028*/ 	.word	index@(__assertfail)


	//----- nvinfo : EIATTR_MERCURY_ISA_VERSION
	.align		4
.L_28:
        /*002c*/ 	.byte	0x03, 0x5f
        /*002e*/ 	.short	0x0101


	//----- nvinfo : EIATTR_INT_WARP_WIDE_INSTR_OFFSETS
	.align		4
        /*0030*/ 	.byte	0x04, 0x31
        /*0032*/ 	.short	(.L_30 - .L_29)


	//   ....[0]....
.L_29:
        /*0034*/ 	.word	0x00000700


	//   ....[1]....
        /*0038*/ 	.word	0x00000710


	//   ....[2]....
        /*003c*/ 	.word	0x00000720


	//   ....[3]....
        /*0040*/ 	.word	0x00000730


	//   ....[4]....
        /*0044*/ 	.word	0x000007a0


	//----- nvinfo : EIATTR_COOP_GROUP_MASK_REGIDS
	.align		4
.L_30:
        /*0048*/ 	.byte	0x04, 0x29
        /*004a*/ 	.short	(.L_32 - .L_31)


	//   ....[0]....
.L_31:
        /*004c*/ 	.word	0xffffffff


	//   ....[1]....
        /*0050*/ 	.word	0xffffffff


	//   ....[2]....
        /*0054*/ 	.word	0xffffffff


	//   ....[3]....
        /*0058*/ 	.word	0xffffffff


	//   ....[4]....
        /*005c*/ 	.word	0xffffffff


	//   ....[5]....
        /*0060*/ 	.word	0xffffffff


	//   ....[6]....
        /*0064*/ 	.word	0xffffffff


	//   ....[7]....
        /*0068*/ 	.word	0xffffffff


	//   ....[8]....
        /*006c*/ 	.word	0xffffffff


	//   ....[9]....
        /*0070*/ 	.word	0xffffffff


	//   ....[10]....
        /*0074*/ 	.word	0xffffffff


	//   ....[11]....
        /*0078*/ 	.word	0xffffffff


	//   ....[12]....
        /*007c*/ 	.word	0xffffffff


	//   ....[13]....
        /*0080*/ 	.word	0xffffffff


	//   ....[14]....
        /*0084*/ 	.word	0xffffffff


	//   ....[15]....
        /*0088*/ 	.word	0xffffffff


	//   ....[16]....
        /*008c*/ 	.word	0xffffffff


	//   ....[17]....
        /*0090*/ 	.word	0xffffffff


	//----- nvinfo : EIATTR_COOP_GROUP_INSTR_OFFSETS
	.align		4
.L_32:
        /*0094*/ 	.byte	0x04, 0x28
        /*0096*/ 	.short	(.L_34 - .L_33)


	//   ....[0]....
.L_33:
        /*0098*/ 	.word	0x00000050


	//   ....[1]....
        /*009c*/ 	.word	0x00000080


	//   ....[2]....
        /*00a0*/ 	.word	0x000001b0


	//   ....[3]....
        /*00a4*/ 	.word	0x00000380


	//   ....[4]....
        /*00a8*/ 	.word	0x00000540


	//   ....[5]....
        /*00ac*/ 	.word	0x000006a0


	//   ....[6]....
        /*00b0*/ 	.word	0x00001ac0


	//   ....[7]....
        /*00b4*/ 	.word	0x00001b50


	//   ....[8]....
        /*00b8*/ 	.word	0x00001ba0


	//   ....[9]....
        /*00bc*/ 	.word	0x00001c70


	//   ....[10]....
        /*00c0*/ 	.word	0x00003780


	//   ....[11]....
        /*00c4*/ 	.word	0x000037b0


	//   ....[12]....
        /*00c8*/ 	.word	0x00003940


	//   ....[13]....
        /*00cc*/ 	.word	0x00003a90


	//   ....[14]....
        /*00d0*/ 	.word	0x00005350


	//   ....[15]....
        /*00d4*/ 	.word	0x00005380


	//   ....[16]....
        /*00d8*/ 	.word	0x000053c0


	//   ....[17]....
        /*00dc*/ 	.word	0x000053e0


	//----- nvinfo : EIATTR_REG_RECONFIG
	.align		4
.L_34:
        /*00e0*/ 	.byte	0x01, 0x54
	.zero		2


	//----- nvinfo : EIATTR_SYSCALL_OFFSETS
	.align		4
        /*00e4*/ 	.byte	0x04, 0x46
        /*00e6*/ 	.short	(.L_36 - .L_35)


	//   ....[0]....
.L_35:
        /*00e8*/ 	.word	0x000063e0


	//   ....[1]....
        /*00ec*/ 	.word	0x00006560


	//----- nvinfo : EIATTR_MBARRIER_INSTR_OFFSETS
	.align		4
.L_36:
        /*00f0*/ 	.byte	0x04, 0x39
        /*00f2*/ 	.short	(.L_38 - .L_37)


	//   ....[0]....
.L_37:
        /*00f4*/ 	.word	0x00000330
        /*00f8*/ 	.word	0x000000ff
        /*00fc*/ 	.word	0x00038050
        /*0100*/ 	.short	0x0100
        /*0102*/ 	.byte	0x0a
	.zero		1


	//   ....[1]....
        /*0104*/ 	.word	0x00000340
        /*0108*/ 	.word	0x000000ff
        /*010c*/ 	.word	0x00038060
        /*0110*/ 	.short	0x0100
        /*0112*/ 	.byte	0x0a
	.zero		1


	//   ....[2]....
        /*0114*/ 	.word	0x00000350
        /*0118*/ 	.word	0x000000ff
        /*011c*/ 	.word	0x00038058
        /*0120*/ 	.short	0x0100
        /*0122*/ 	.byte	0x0a
	.zero		1


	//   ....[3]....
        /*0124*/ 	.word	0x00000360
        /*0128*/ 	.word	0x000000ff
        /*012c*/ 	.word	0x00038068
        /*0130*/ 	.short	0x0100
        /*0132*/ 	.byte	0x0a
	.zero		1


	//   ....[4]....
        /*0134*/ 	.word	0x00000490
        /*0138*/ 	.word	0x000000ff
        /*013c*/ 	.word	0x00038000
        /*0140*/ 	.short	0x0100
        /*0142*/ 	.byte	0x0a
	.zero		1


	//   ....[5]....
        /*0144*/ 	.word	0x000004a0
        /*0148*/ 	.word	0x000000ff
        /*014c*/ 	.word	0x00038028
        /*0150*/ 	.short	0x0100
        /*0152*/ 	.byte	0x0a
	.zero		1


	//   ....[6]....
        /*0154*/ 	.word	0x000004b0
        /*0158*/ 	.word	0x000000ff
        /*015c*/ 	.word	0x00038008
        /*0160*/ 	.short	0x0100
        /*0162*/ 	.byte	0x0a
	.zero		1


	//   ....[7]....
        /*0164*/ 	.word	0x000004c0
        /*0168*/ 	.word	0x000000ff
        /*016c*/ 	.word	0x00038030
        /*0170*/ 	.short	0x0100
        /*0172*/ 	.byte	0x0a
	.zero		1


	//   ....[8]....
        /*0174*/ 	.word	0x000004d0
        /*0178*/ 	.word	0x000000ff
        /*017c*/ 	.word	0x00038010
        /*0180*/ 	.short	0x0100
        /*0182*/ 	.byte	0x0a
	.zero		1


	//   ....[9]....
        /*0184*/ 	.word	0x000004e0
        /*0188*/ 	.word	0x000000ff
        /*018c*/ 	.word	0x00038038
        /*0190*/ 	.short	0x0100
        /*0192*/ 	.byte	0x0a
	.zero		1


	//   ....[10]....
        /*0194*/ 	.word	0x000004f0
        /*0198*/ 	.word	0x000000ff
        /*019c*/ 	.word	0x00038018
        /*01a0*/ 	.short	0x0100
        /*01a2*/ 	.byte	0x0a
	.zero		1


	//   ....[11]....
        /*01a4*/ 	.word	0x00000500
        /*01a8*/ 	.word	0x000000ff
        /*01ac*/ 	.word	0x00038040
        /*01b0*/ 	.short	0x0100
        /*01b2*/ 	.byte	0x0a
	.zero		1


	//   ....[12]....
        /*01b4*/ 	.word	0x00000510
        /*01b8*/ 	.word	0x000000ff
        /*01bc*/ 	.word	0x00038020
        /*01c0*/ 	.short	0x0100
        /*01c2*/ 	.byte	0x0a
	.zero		1


	//   ....[13]....
        /*01c4*/ 	.word	0x00000520
        /*01c8*/ 	.word	0x000000ff
        /*01cc*/ 	.word	0x00038048
        /*01d0*/ 	.short	0x0100
        /*01d2*/ 	.byte	0x0a
	.zero		1


	//   ....[14]....
        /*01d4*/ 	.word	0x00000650
        /*01d8*/ 	.word	0x000000ff
        /*01dc*/ 	.word	0x00038070
        /*01e0*/ 	.short	0x0100
        /*01e2*/ 	.byte	0x0a
	.zero		1


	//   ....[15]....
        /*01e4*/ 	.word	0x00000660
        /*01e8*/ 	.word	0x000000ff
        /*01ec*/ 	.word	0x00038080
        /*01f0*/ 	.short	0x0100
        /*01f2*/ 	.byte	0x0a
	.zero		1


	//   ....[16]....
        /*01f4*/ 	.word	0x00000670
        /*01f8*/ 	.word	0x000000ff
        /*01fc*/ 	.word	0x00038078
        /*0200*/ 	.short	0x0100
        /*0202*/ 	.byte	0x0a
	.zero		1


	//   ....[17]....
        /*0204*/ 	.word	0x00000680
        /*0208*/ 	.word	0x000000ff
        /*020c*/ 	.word	0x00038088
        /*0210*/ 	.short	0x0100
        /*0212*/ 	.byte	0x0a
	.zero		1


	//   ....[18]....
        /*0214*/ 	.word	0x000007c0
        /*0218*/ 	.word	0x000000ff
        /*021c*/ 	.word	0x00038090
        /*0220*/ 	.short	0x0100
        /*0222*/ 	.byte	0x06
	.zero		1


	//   ....[19]....
        /*0224*/ 	.word	0x000007d0
        /*0228*/ 	.word	0x000000ff
        /*022c*/ 	.word	0x00038098
        /*0230*/ 	.short	0x0100
        /*0232*/ 	.byte	0x06
	.zero		1


	//   ....[20]....
        /*0234*/ 	.word	0x000007e0
        /*0238*/ 	.word	0x000000ff
        /*023c*/ 	.word	0x000380a0
        /*0240*/ 	.short	0x0100
        /*0242*/ 	.byte	0x06
	.zero		1


	//   ....[21]....
        /*0244*/ 	.word	0x000007f0
        /*0248*/ 	.word	0x000000ff
        /*024c*/ 	.word	0x000380a8
        /*0250*/ 	.short	0x0100
        /*0252*/ 	.byte	0x06
	.zero		1


	//   ....[22]....
        /*0254*/ 	.word	0x000008f0
        /*0258*/ 	.word	0x000000ff
        /*025c*/ 	.word	0x000380c0
        /*0260*/ 	.short	0x0100
        /*0262*/ 	.byte	0x0a
	.zero		1


	//   ....[23]....
        /*0264*/ 	.word	0x00000900
        /*0268*/ 	.word	0x000000ff
        /*026c*/ 	.word	0x000380e0
        /*0270*/ 	.short	0x0100
        /*0272*/ 	.byte	0x0a
	.zero		1


	//   ....[24]....
        /*0274*/ 	.word	0x00000910
        /*0278*/ 	.word	0x000000ff
        /*027c*/ 	.word	0x000380c8
        /*0280*/ 	.short	0x0100
        /*0282*/ 	.byte	0x0a
	.zero		1


	//   ....[25]....
        /*0284*/ 	.word	0x00000920
        /*0288*/ 	.word	0x000000ff
        /*028c*/ 	.word	0x000380e8
        /*0290*/ 	.short	0x0100
        /*0292*/ 	.byte	0x0a
	.zero		1


	//   ....[26]....
        /*0294*/ 	.word	0x00000930
        /*0298*/ 	.word	0x000000ff
        /*029c*/ 	.word	0x000380d0
        /*02a0*/ 	.short	0x0100
        /*02a2*/ 	.byte	0x0a
	.zero		1


	//   ....[27]....
        /*02a4*/ 	.word	0x00000940
        /*02a8*/ 	.word	0x000000ff
        /*02ac*/ 	.word	0x000380f0
        /*02b0*/ 	.short	0x0100
        /*02b2*/ 	.byte	0x0a
	.zero		1


	//   ....[28]....
        /*02b4*/ 	.word	0x00000950
        /*02b8*/ 	.word	0x000000ff
        /*02bc*/ 	.word	0x000380d8
        /*02c0*/ 	.short	0x0100
        /*02c2*/ 	.byte	0x0a
	.zero		1


	//   ....[29]....
        /*02c4*/ 	.word	0x00000960
        /*02c8*/ 	.word	0x000000ff
        /*02cc*/ 	.word	0x000380f8
        /*02d0*/ 	.short	0x0100
        /*02d2*/ 	.byte	0x0a
	.zero		1


	//   ....[30]....
        /*02d4*/ 	.word	0x00000e80
        /*02d8*/ 	.word	0x000000ff
        /*02dc*/ 	.word	0x00038050
        /*02e0*/ 	.short	0x010a
        /*02e2*/ 	.byte	0x05
	.zero		1


	//   ....[31]....
        /*02e4*/ 	.word	0x00000ef0
        /*02e8*/ 	.word	0x000000ff
        /*02ec*/ 	.word	0x00038000
        /*02f0*/ 	.short	0x010a
        /*02f2*/ 	.byte	0x04
	.zero		1


	//   ....[32]....
        /*02f4*/ 	.word	0x00000f60
        /*02f8*/ 	.word	0x000000ff
        /*02fc*/ 	.word	0x00000000
        /*0300*/ 	.short	0x010a
        /*0302*/ 	.byte	0x09
	.zero		1


	//   ....[33]....
        /*0304*/ 	.word	0x00002710
        /*0308*/ 	.word	0x00000003
        /*030c*/ 	.word	0x00000000
        /*0310*/ 	.short	0x0101
        /*0312*/ 	.byte	0x0f
	.zero		1


	//   ....[34]....
        /*0314*/ 	.word	0x00002b70
        /*0318*/ 	.word	0x000000ff
        /*031c*/ 	.word	0x00038008
        /*0320*/ 	.short	0x010a
        /*0322*/ 	.byte	0x06
	.zero		1


	//   ....[35]....
        /*0324*/ 	.word	0x00002db0
        /*0328*/ 	.word	0x000000ff
        /*032c*/ 	.word	0x00000000
        /*0330*/ 	.short	0x0101
        /*0332*/ 	.byte	0x06
	.zero		1


	//   ....[36]....
        /*0334*/ 	.word	0x00002f70
        /*0338*/ 	.word	0x000000ff
        /*033c*/ 	.word	0x00038000
        /*0340*/ 	.short	0x010a
        /*0342*/ 	.byte	0x06
	.zero		1


	//   ....[37]....
        /*0344*/ 	.word	0x000046c0
        /*0348*/ 	.word	0x000000ff
        /*034c*/ 	.word	0x00038000
        /*0350*/ 	.short	0x010a
        /*0352*/ 	.byte	0x0a
	.zero		1


	//   ....[38]....
        /*0354*/ 	.word	0x00004f10
        /*0358*/ 	.word	0x000000ff
        /*035c*/ 	.word	0x00038000
        /*0360*/ 	.short	0x010a
        /*0362*/ 	.byte	0x0a
	.zero		1


	//   ....[39]....
        /*0364*/ 	.word	0x00005130
        /*0368*/ 	.word	0x000000ff
        /*036c*/ 	.word	0x00000000
        /*0370*/ 	.short	0x0101
        /*0372*/ 	.byte	0x0a
	.zero		1


	//   ....[40]....
        /*0374*/ 	.word	0x00005200
        /*0378*/ 	.word	0x000000ff
        /*037c*/ 	.word	0x00000000
        /*0380*/ 	.short	0x0101
        /*0382*/ 	.byte	0x0a
	.zero		1


	//   ....[41]....
        /*0384*/ 	.word	0x00005c10
        /*0388*/ 	.word	0x000000ff
        /*038c*/ 	.word	0x00038098
        /*0390*/ 	.short	0x010a
        /*0392*/ 	.byte	0x04
	.zero		1


	//   ....[42]....
        /*0394*/ 	.word	0x00007fc0
        /*0398*/ 	.word	0x00000000
        /*039c*/ 	.word	0x00038090
        /*03a0*/ 	.short	0x0101
        /*03a2*/ 	.byte	0x05
	.zero		1


	//   ....[43]....
        /*03a4*/ 	.word	0x00008110
        /*03a8*/ 	.word	0x00000003
        /*03ac*/ 	.word	0x00038060
        /*03b0*/ 	.short	0x010a
        /*03b2*/ 	.byte	0x3f
	.zero		1


	//   ....[44]....
        /*03b4*/ 	.word	0x000084a0
        /*03b8*/ 	.word	0x00000000
        /*03bc*/ 	.word	0x00038028
        /*03c0*/ 	.short	0x010a
        /*03c2*/ 	.byte	0x3f
	.zero		1


	//   ....[45]....
        /*03c4*/ 	.word	0x00008830
        /*03c8*/ 	.word	0x00000004
        /*03cc*/ 	.word	0x00038060
        /*03d0*/ 	.short	0x010a
        /*03d2*/ 	.byte	0x3f
	.zero		1


	//   ....[46]....
        /*03d4*/ 	.word	0x00008bf0
        /*03d8*/ 	.word	0x00000003
        /*03dc*/ 	.word	0x00038028
        /*03e0*/ 	.short	0x010a
        /*03e2*/ 	.byte	0x3f
	.zero		1


	//   ....[47]....
        /*03e4*/ 	.word	0x00009070
        /*03e8*/ 	.word	0x00000006
        /*03ec*/ 	.word	0x00038028
        /*03f0*/ 	.short	0x010a
        /*03f2*/ 	.byte	0x3f
	.zero		1


	//   ....[48]....
        /*03f4*/ 	.word	0x00009430
        /*03f8*/ 	.word	0x00000006
        /*03fc*/ 	.word	0x00038028
        /*0400*/ 	.short	0x010a
        /*0402*/ 	.byte	0x3f
	.zero		1


	//   ....[49]....
        /*0404*/ 	.word	0x000097e0
        /*0408*/ 	.word	0x00000003
        /*040c*/ 	.word	0x00038050
        /*0410*/ 	.short	0x010a
        /*0412*/ 	.byte	0x3f
	.zero		1


	//   ....[50]....
        /*0414*/ 	.word	0x00009850
        /*0418*/ 	.word	0x00000003
        /*041c*/ 	.word	0x00038000
        /*0420*/ 	.short	0x010a
        /*0422*/ 	.byte	0x3f
	.zero		1


	//   ....[51]....
        /*0424*/ 	.word	0x000098b0
        /*0428*/ 	.word	0x00000003
        /*042c*/ 	.word	0x00000000
        /*0430*/ 	.short	0x010a
        /*0432*/ 	.byte	0x3f
	.zero		1


	//   ....[52]....
        /*0434*/ 	.word	0x00009920
        /*0438*/ 	.word	0x00000007
        /*043c*/ 	.word	0x00038008
        /*0440*/ 	.short	0x010a
        /*0442*/ 	.byte	0x3f
	.zero		1


	//   ....[53]....
        /*0444*/ 	.word	0x00009980
        /*0448*/ 	.word	0x00000005
        /*044c*/ 	.word	0x00038000
        /*0450*/ 	.short	0x010a
        /*0452*/ 	.byte	0x3f
	.zero		1


	//   ....[54]....
        /*0454*/ 	.word	0x000099e0
        /*0458*/ 	.word	0x00000006
        /*045c*/ 	.word	0x00038000
        /*0460*/ 	.short	0x010a
        /*0462*/ 	.byte	0x3f
	.zero		1


	//   ....[55]....
        /*0464*/ 	.word	0x00009a40
        /*0468*/ 	.word	0x00000005
        /*046c*/ 	.word	0x00038098
        /*0470*/ 	.short	0x010a
        /*0472*/ 	.byte	0x3f
	.zero		1


	//   ....[56]....
        /*0474*/ 	.word	0x00009a90
        /*0478*/ 	.word	0x00000003
        /*047c*/ 	.word	0x00038060
        /*0480*/ 	.short	0x010a
        /*0482*/ 	.byte	0x3f
	.zero		1


	//   ....[57]....
        /*0484*/ 	.word	0x00009ae0
        /*0488*/ 	.word	0x00000000
        /*048c*/ 	.word	0x00038028
        /*0490*/ 	.short	0x010a
        /*0492*/ 	.byte	0x3f
	.zero		1


	//   ....[58]....
        /*0494*/ 	.word	0x00009b30
        /*0498*/ 	.word	0x00000004
        /*049c*/ 	.word	0x00038060
        /*04a0*/ 	.short	0x010a
        /*04a2*/ 	.byte	0x3f
	.zero		1


	//   ....[59]....
        /*04a4*/ 	.word	0x00009b80
        /*04a8*/ 	.word	0x00000003
        /*04ac*/ 	.word	0x00038028
        /*04b0*/ 	.short	0x010a
        /*04b2*/ 	.byte	0x3f
	.zero		1


	//   ....[60]....
        /*04b4*/ 	.word	0x00009bd0
        /*04b8*/ 	.word	0x00000006
        /*04bc*/ 	.word	0x00038028
        /*04c0*/ 	.short	0x010a
        /*04c2*/ 	.byte	0x3f
	.zero		1


	//   ....[61]....
        /*04c4*/ 	.word	0x00009c20
        /*04c8*/ 	.word	0x00000006
        /*04cc*/ 	.word	0x00038028
        /*04d0*/ 	.short	0x010a
        /*04d2*/ 	.byte	0x3f
	.zero		1


	//----- nvinfo : EIATTR_NUM_MBARRIERS
	.align		4
.L_38:
        /*04d4*/ 	.byte	0x03, 0x38
        /*04d6*/ 	.short	0x001e


	//----- nvinfo : EIATTR_EXIT_INSTR_OFFSETS
	.align		4
        /*04d8*/ 	.byte	0x04, 0x1c
        /*04da*/ 	.short	(.L_40 - .L_39)


	//   ....[0]....
.L_39:
        /*04dc*/ 	.word	0x00000a10


	//   ....[1]....
        /*04e0*/ 	.word	0x00007fd0


	//   ....[2]....
        /*04e4*/ 	.word	0x00008010


	//   ....[3]....
        /*04e8*/ 	.word	0x00008f40


	//   ....[4]....
        /*04ec*/ 	.word	0x000097c0


	//----- nvinfo : EIATTR_MAX_THREADS
	.align		4
.L_40:
        /*04f0*/ 	.byte	0x04, 0x05
        /*04f2*/ 	.short	(.L_42 - .L_41)
.L_41:
        /*04f4*/ 	.word	0x00000180
        /*04f8*/ 	.word	0x00000001
        /*04fc*/ 	.word	0x00000001


	//----- nvinfo : EIATTR_CRS_STACK_SIZE
	.align		4
.L_42:
        /*0500*/ 	.byte	0x04, 0x1e
        /*0502*/ 	.short	(.L_44 - .L_43)
.L_43:
        /*0504*/ 	.word	0x00000000


	//----- nvinfo : EIATTR_CBANK_PARAM_SIZE
	.align		4
.L_44:
        /*0508*/ 	.byte	0x03, 0x19
        /*050a*/ 	.short	0x0870


	//----- nvinfo : EIATTR_PARAM_CBANK
	.align		4
        /*050c*/ 	.byte	0x04, 0x0a
        /*050e*/ 	.short	(.L_46 - .L_45)
	.align		4
.L_45:
        /*0510*/ 	.word	index@(.nv.constant0._ZN7cutlass13device_kernelINS_4fmha6kernel28FmhaKernelTmaWarpSpecializedINS1_10collective30FmhaMainloopTmaWarpSpecializedINS_6half_tEffN4cute5tupleIJNS7_1CILi128EEENS9_ILi64EEENS9_ILi256EEEEEENS8_IJiNS9_ILi1EEENS8_IJiiEEEEEESG_SG_NS4_13DefaultFusionEJEEENS4_15FmhaFwdEpilogueIS6_fNS8_IJSB_SC_SB_EEEEENS2_23IndividualTileSchedulerEJEEEEEvNT_6ParamsE)
        /*0514*/ 	.short	0x0210
        /*0516*/ 	.short	0x0870


	//----- nvinfo : EIATTR_SW_WAR
	.align		4
.L_46:
        /*0518*/ 	.byte	0x04, 0x36
        /*051a*/ 	.short	(.L_48 - .L_47)
.L_47:
        /*051c*/ 	.word	0x00000008
.L_48:


//--------------------- .nv.callgraph             --------------------------
	.section	.nv.callgraph,"",@"SHT_CUDA_CALLGRAPH"
	.align	4
	.sectionentsize	8
	.align		4
        /*0000*/ 	.word	0x00000000
	.align		4
        /*0004*/ 	.word	0xffffffff
	.align		4
        /*0008*/ 	.word	index@(_ZN7cutlass13device_kernelINS_4fmha6kernel28FmhaKernelTmaWarpSpecializedINS1_10collective30FmhaMainloopTmaWarpSpecializedINS_6half_tEffN4cute5tupleIJNS7_1CILi128EEENS9_ILi64EEENS9_ILi256EEEEEENS8_IJiNS9_ILi1EEENS8_IJiiEEEEEESG_SG_NS4_13DefaultFusionEJEEENS4_15FmhaFwdEpilogueIS6_fNS8_IJSB_SC_SB_EEEEENS2_23IndividualTileSchedulerEJEEEEEvNT_6ParamsE)
	.align		4
        /*000c*/ 	.word	index@(__assertfail)
	.align		4
        /*0010*/ 	.word	0x00000000
	.align		4
        /*0014*/ 	.word	0xfffffffe
	.align		4
        /*0018*/ 	.word	0x00000000
	.align		4
        /*001c*/ 	.word	0xfffffffd
	.align		4
        /*0020*/ 	.word	0x00000000
	.align		4
        /*0024*/ 	.word	0xfffffffc


//--------------------- .nv.constant4             --------------------------
	.section	.nv.constant4,"a",@progbits
	.align	8
	.align		8
.nv.constant4:
        /*0000*/ 	.dword	__assertfail
	.align		8
        /*0008*/ 	.dword	__unnamed_1
	.align		8
        /*0010*/ 	.dword	__unnamed_2
	.align		8
        /*0018*/ 	.dword	_ZN39_INTERNAL_1d53333c_4_k_cu_53d45ed1_25924cuda3std3__45__cpo5beginE
	.align		8
        /*0020*/ 	.dword	_ZN39_INTERNAL_1d53333c_4_k_cu_53d45ed1_25924cuda3std3__45__cpo3endE
	.align		8
        /*0028*/ 	.dword	_ZN39_INTERNAL_1d53333c_4_k_cu_53d45ed1_25924cuda3std3__45__cpo6cbeginE
	.align		8
        /*0030*/ 	.dword	_ZN39_INTERNAL_1d53333c_4_k_cu_53d45ed1_25924cuda3std3__45__cpo4cendE
	.align		8
        /*0038*/ 	.dword	_ZN39_INTERNAL_1d53333c_4_k_cu_53d45ed1_25924cuda3std3__441_GLOBAL__N__1d53333c_4_k_cu_53d45ed1_25926ignoreE
	.align		8
        /*0040*/ 	.dword	_ZN39_INTERNAL_1d53333c_4_k_cu_53d45ed1_25924cuda3std3__419piecewise_constructE
	.align		8
        /*0048*/ 	.dword	_ZN39_INTERNAL_1d53333c_4_k_cu_53d45ed1_25924cuda3std3__48in_placeE
	.align		8
        /*0050*/ 	.dword	_ZN39_INTERNAL_1d53333c_4_k_cu_53d45ed1_25924cuda3std6ranges3__45__cpo4swapE
	.align		8
        /*0058*/ 	.dword	_ZN39_INTERNAL_1d53333c_4_k_cu_53d45ed1_25924cuda3std6ranges3__45__cpo9iter_moveE
	.align		8
        /*0060*/ 	.dword	_ZN39_INTERNAL_1d53333c_4_k_cu_53d45ed1_25924cute7productE
	.align		8
        /*0068*/ 	.dword	_ZN39_INTERNAL_1d53333c_4_k_cu_53d45ed1_25924cute1_E
	.align		8
        /*0070*/ 	.dword	$str$24
	.align		8
        /*0078*/ 	.dword	$str$25


//--------------------- .text._ZN7cutlass13device_kernelINS_4fmha6kernel28FmhaKernelTmaWarpSpecializedINS1_10collective30FmhaMainloopTmaWarpSpecializedINS_6half_tEffN4cute5tupleIJNS7_1CILi128EEENS9_ILi64EEENS9_ILi256EEEEEENS8_IJiNS9_ILi1EEENS8_IJiiEEEEEESG_SG_NS4_13DefaultFusionEJEEENS4_15FmhaFwdEpilogueIS6_fNS8_IJSB_SC_SB_EEEEENS2_23IndividualTileSchedulerEJEEEEEvNT_6ParamsE --------------------------
	.section	.text._ZN7cutlass13device_kernelINS_4fmha6kernel28FmhaKernelTmaWarpSpecializedINS1_10collective30FmhaMainloopTmaWarpSpecializedINS_6half_tEffN4cute5tupleIJNS7_1CILi128EEENS9_ILi64EEENS9_ILi256EEEEEENS8_IJiNS9_ILi1EEENS8_IJiiEEEEEESG_SG_NS4_13DefaultFusionEJEEENS4_15FmhaFwdEpilogueIS6_fNS8_IJSB_SC_SB_EEEEENS2_23IndividualTileSchedulerEJEEEEEvNT_6ParamsE,"ax",@progbits
	.align	128
.text._ZN7cutlass13device_kernelINS_4fmha6kernel28FmhaKernelTmaWarpSpecializedINS1_10collective30FmhaMainloopTmaWarpSpecializedINS_6half_tEffN4cute5tupleIJNS7_1CILi128EEENS9_ILi64EEENS9_ILi256EEEEEENS8_IJiNS9_ILi1EEENS8_IJiiEEEEEESG_SG_NS4_13DefaultFusionEJEEENS4_15FmhaFwdEpilogueIS6_fNS8_IJSB_SC_SB_EEEEENS2_23IndividualTileSchedulerEJEEEEEvNT_6ParamsE:
        .type           _ZN7cutlass13device_kernelINS_4fmha6kernel28FmhaKernelTmaWarpSpecializedINS1_10collective30FmhaMainloopTmaWarpSpecializedINS_6half_tEffN4cute5tupleIJNS7_1CILi128EEENS9_ILi64EEENS9_ILi256EEEEEENS8_IJiNS9_ILi1EEENS8_IJiiEEEEEESG_SG_NS4_13DefaultFusionEJEEENS4_15FmhaFwdEpilogueIS6_fNS8_IJSB_SC_SB_EEEEENS2_23IndividualTileSchedulerEJEEEEEvNT_6ParamsE,@function
        .size           _ZN7cutlass13device_kernelINS_4fmha6kernel28FmhaKernelTmaWarpSpecializedINS1_10collective30FmhaMainloopTmaWarpSpecializedINS_6half_tEffN4cute5tupleIJNS7_1CILi128EEENS9_ILi64EEENS9_ILi256EEEEEENS8_IJiNS9_ILi1EEENS8_IJiiEEEEEESG_SG_NS4_13DefaultFusionEJEEENS4_15FmhaFwdEpilogueIS6_fNS8_IJSB_SC_SB_EEEEENS2_23IndividualTileSchedulerEJEEEEEvNT_6ParamsE,(.L_x_118 - _ZN7cutlass13device_kernelINS_4fmha6kernel28FmhaKernelTmaWarpSpecializedINS1_10collective30FmhaMainloopTmaWarpSpecializedINS_6half_tEffN4cute5tupleIJNS7_1CILi128EEENS9_ILi64EEENS9_ILi256EEEEEENS8_IJiNS9_ILi1EEENS8_IJiiEEEEEESG_SG_NS4_13DefaultFusionEJEEENS4_15FmhaFwdEpilogueIS6_fNS8_IJSB_SC_SB_EEEEENS2_23IndividualTileSchedulerEJEEEEEvNT_6ParamsE)
        .other          _ZN7cutlass13device_kernelINS_4fmha6kernel28FmhaKernelTmaWarpSpecializedINS1_10collective30FmhaMainloopTmaWarpSpecializedINS_6half_tEffN4cute5tupleIJNS7_1CILi128EEENS9_ILi64EEENS9_ILi256EEEEEENS8_IJiNS9_ILi1EEENS8_IJiiEEEEEESG_SG_NS4_13DefaultFusionEJEEENS4_15FmhaFwdEpilogueIS6_fNS8_IJSB_SC_SB_EEEEENS2_23IndividualTileSchedulerEJEEEEEvNT_6ParamsE,@"STO_CUDA_ENTRY STV_DEFAULT"
_ZN7cutlass13device_kernelINS_4fmha6kernel28FmhaKernelTmaWarpSpecializedINS1_10collective30FmhaMainloopTmaWarpSpecializedINS_6half_tEffN4cute5tupleIJNS7_1CILi128EEENS9_ILi64EEENS9_ILi256EEEEEENS8_IJiNS9_ILi1EEENS8_IJiiEEEEEESG_SG_NS4_13DefaultFusionEJEEENS4_15FmhaFwdEpilogueIS6_fNS8_IJSB_SC_SB_EEEEENS2_23IndividualTileSchedulerEJEEEEEvNT_6ParamsE:
[----:B------:R-:W1:Y:S01]  /*0000*/  LDC R1, c[0x0][0x28] ;  /* 0x00000a00ff017b82 */ /* 0x000e620000000800 */
[----:B------:R-:W2:Y:S01]  /*0010*/  S2R R6, SR_TID.X ;  /* 0x0000000000067919 */ /* 0x000ea20000002100 */
[----:B------:R-:W-:Y:S01]  /*0020*/  ELECT P1, URZ, PT ;  /* 0x00000000003f782f */ /* 0x000fe20003820000 */
[----:B------:R-:W-:Y:S01]  /*0030*/  BSSY B0, `(.L_x_0) ;  /* 0x0000017000007945 */ /* 0x000fe20003800000 */
[----:B--2---:R-:W-:-:S05]  /*0040*/  SHF.R.U32.HI R0, RZ, 0x5, R6 ;  /* 0x00000005ff007819 */ /* 0x004fca0000011606 */
[----:B------:R-:W2:Y:S02]  /*0050*/  SHFL.IDX PT, R2, R0, RZ, 0x1f ;  /* 0x00001fff00027589 */ /* 0x000ea400000e0000 */
[----:B--2---:R-:W-:Y:S02]  /*0060*/  R2UR UR4, R2 ;  /* 0x00000000020472ca */ /* 0x004fe400000e0000 */
[----:B------:R-:W-:-:S06]  /*0070*/  SHF.R.U32.HI R2, RZ, 0x7, R6 ;  /* 0x00000007ff027819 */ /* 0x000fcc0000011606 */
[----:B------:R-:W2:Y:S05]  /*0080*/  SHFL.IDX PT, R2, R2, RZ, 0x1f ;  /* 0x00001fff02027589 */ /* 0x000eaa00000e0000 */
[----:B------:R-:W-:Y:S02]  /*0090*/  USHF.R.S32.HI UR5, URZ, 0x1f, UR4 ;  /* 0x0000001f3f057899 */ /* 0x000fe40008011404 */
[----:B------:R-:W-:Y:S02]  /*00a0*/  ISETP.NE.OR P0, PT, RZ, UR4, !P1 ;  /* 0x00000004ff007c0c */ /* 0x000fe4000cf05670 */
[----:B------:R-:W-:-:S04]  /*00b0*/  ULEA.HI UR5, UR5, UR4, URZ, 0x2 ;  /* 0x0000000405057291 */ /* 0x000fc8000f8f103f */
[----:B------:R-:W-:-:S04]  /*00c0*/  ULOP3.LUT UR5, UR5, 0xfffffffc, URZ, 0xc0, !UPT ;  /* 0xfffffffc05057892 */ /* 0x000fc8000f8ec03f */
[----:B------:R-:W-:-:S03]  /*00d0*/  UIADD3 UR8, UR4, -UR5, URZ ;  /* 0x8000000504087290 */ /* 0x000fc6000fffe03f */
[----:B-1----:R-:W-:Y:S09]  /*00e0*/  @P0 BRA `(.L_x_1) ;  /* 0x00000000002c0947 */ /* 0x002ff20003800000 */
[----:B------:R-:W-:Y:S02]  /*00f0*/  ULDC.64 UR4, c[0x0][0x198] ;  /* 0x0000660000047ab9 */ /* 0x000fe40000000a00 */
[----:B------:R-:W-:Y:S02]  /*0100*/  UIADD3 UR6, UP0, UR4, 0xf0, URZ ;  /* 0x000000f004067890 */ /* 0x000fe4000ff1e03f */
[----:B------:R-:W-:Y:S02]  /*0110*/  UIADD3 UR10, UP1, UR4, 0x1f0, URZ ;  /* 0x000001f0040a7890 */ /* 0x000fe4000ff3e03f */
[----:B------:R-:W-:Y:S02]  /*0120*/  UIADD3 UR4, UP2, UR4, 0x2f0, URZ ;  /* 0x000002f004047890 */ /* 0x000fe4000ff5e03f */
[----:B------:R-:W-:Y:S02]  /*0130*/  UIADD3.X UR7, URZ, UR5, URZ, UP0, !UPT ;  /* 0x000000053f077290 */ /* 0x000fe400087fe43f */
[----:B------:R-:W-:-:S02]  /*0140*/  UIADD3.X UR11, URZ, UR5, URZ, UP1, !UPT ;  /* 0x000000053f0b7290 */ /* 0x000fc40008ffe43f */
[----:B------:R-:W-:-:S05]  /*0150*/  UIADD3.X UR5, URZ, UR5, URZ, UP2, !UPT ;  /* 0x000000053f057290 */ /* 0x000fca00097fe43f */
[----:B------:R1:W-:Y:S02]  /*0160*/  UTMACCTL.PF [UR6] ;  /* 0x00000000060079b9 */ /* 0x0003e40008040000 */
[----:B------:R1:W-:Y:S02]  /*0170*/  UTMACCTL.PF [UR10] ;  /* 0x000000000a0079b9 */ /* 0x0003e40008040000 */
[----:B------:R1:W-:Y:S02]  /*0180*/  UTMACCTL.PF [UR4] ;  /* 0x00000000040079b9 */ /* 0x0003e40008040000 */
[----:B-1----:R-:W-:Y:S01]  /*0190*/  NOP ;  /* 0x0000000000007918 */ /* 0x002fe20000000000 */
.L_x_1:
[----:B------:R-:W-:Y:S05]  /*01a0*/  BSYNC B0 ;  /* 0x0000000000007941 */ /* 0x000fea0003800000 */
.L_x_0:
[----:B------:R-:W1:Y:S01]  /*01b0*/  SHFL.IDX PT, R3, R0, RZ, 0x1f ;  /* 0x00001fff00037589 */ /* 0x000e6200000e0000 */
[----:B--2---:R-:W-:Y:S01]  /*01c0*/  R2UR UR4, R2 ;  /* 0x00000000020472ca */ /* 0x004fe200000e0000 */
[----:B------:R-:W-:-:S12]  /*01d0*/  UISETP.NE.AND UP0, UPT, UR8, 0x1, UPT ;  /* 0x000000010800788c */ /* 0x000fd8000bf05270 */
[----:B------:R-:W-:Y:S02]  /*01e0*/  UIADD3 UR9, UR4, -0x1, URZ ;  /* 0xffffffff04097890 */ /* 0x000fe4000fffe03f */
[----:B------:R-:W-:Y:S01]  /*01f0*/  MOV R2, UR4 ;  /* 0x0000000400027c02 */ /* 0x000fe20008000f00 */
[----:B------:R-:W-:Y:S02]  /*0200*/  UISETP.EQ.AND UP0, UPT, UR4, URZ, !UP0 ;  /* 0x0000003f0400728c */ /* 0x000fe4000c702270 */
[----:B------:R-:W-:Y:S02]  /*0210*/  UISETP.GE.U32.AND UP1, UPT, UR9, 0x4, UPT ;  /* 0x000000040900788c */ /* 0x000fe4000bf26070 */
[----:B------:R-:W-:Y:S01]  /*0220*/  USEL UR14, URZ, 0x1, !UP0 ;  /* 0x000000013f0e7887 */ /* 0x000fe2000c000000 */
[----:B-1----:R-:W-:-:S03]  /*0230*/  ISETP.NE.AND P0, PT, R3, RZ, PT ;  /* 0x000000ff0300720c */ /* 0x002fc60003f05270 */
[----:B------:R-:W-:-:S10]  /*0240*/  USEL UR14, UR14, 0x2, UP1 ;  /* 0x000000020e0e7887 */ /* 0x000fd40008800000 */
[----:B------:R-:W-:Y:S05]  /*0250*/  @P0 BRA `(.L_x_2) ;  /* 0x0000000000480947 */ /* 0x000fea0003800000 */
[----:B------:R-:W1:Y:S01]  /*0260*/  S2UR UR10, SR_CgaCtaId ;  /* 0x00000000000a79c3 */ /* 0x000e620000008800 */
[----:B------:R-:W-:Y:S01]  /*0270*/  UMOV UR4, 0x400 ;  /* 0x0000040000047882 */ /* 0x000fe20000000000 */
[----:B------:R-:W-:Y:S01]  /*0280*/  UMOV UR5, 0x1 ;  /* 0x0000000100057882 */ /* 0x000fe20000000000 */
[----:B------:R-:W-:Y:S01]  /*0290*/  UMOV UR6, 0x80 ;  /* 0x0000008000067882 */ /* 0x000fe20000000000 */
[----:B------:R-:W-:Y:S01]  /*02a0*/  ELECT P0, URZ, PT ;  /* 0x00000000003f782f */ /* 0x000fe20003800000 */
[----:B------:R-:W-:-:S04]  /*02b0*/  UIADD3 UR6, -UR6, 0x100000, URZ ;  /* 0x0010000006067890 */ /* 0x000fc8000fffe13f */
[----:B------:R-:W-:Y:S02]  /*02c0*/  USHF.L.U32 UR7, UR6, 0xb, URZ ;  /* 0x0000000b06077899 */ /* 0x000fe4000800063f */
[----:B------:R-:W-:Y:S02]  /*02d0*/  USHF.L.U32 UR6, UR6, 0x1, URZ ;  /* 0x0000000106067899 */ /* 0x000fe4000800063f */
[----:B-1----:R-:W-:Y:S02]  /*02e0*/  ULEA UR10, UR10, UR4, 0x18 ;  /* 0x000000040a0a7291 */ /* 0x002fe4000f8ec03f */
[----:B------:R-:W-:-:S04]  /*02f0*/  UIADD3 UR4, -UR5, 0x100000, URZ ;  /* 0x0010000005047890 */ /* 0x000fc8000fffe13f */
[----:B------:R-:W-:Y:S02]  /*0300*/  USHF.L.U32 UR5, UR4, 0xb, URZ ;  /* 0x0000000b04057899 */ /* 0x000fe4000800063f */
[----:B------:R-:W-:Y:S01]  /*0310*/  USHF.L.U32 UR4, UR4, 0x1, URZ ;  /* 0x0000000104047899 */ /* 0x000fe2000800063f */
[----:B------:R-:W1:Y:S11]  /*0320*/  FENCE.VIEW.ASYNC.S ;  /* 0x00000000000073c6 */ /* 0x000e760000000000 */
[----:B-1----:R1:W2:Y:S01]  /*0330*/  SYNCS.EXCH.64 URZ, [UR10+0x38050], UR4 ;  /* 0x038050040a3f75b2 */ /* 0x0022a20008000100 */
[----:B------:R1:W3:Y:S01]  /*0340*/  SYNCS.EXCH.64 URZ, [UR10+0x38060], UR6 ;  /* 0x038060060a3f75b2 */ /* 0x0002e20008000100 */
[----:B------:R1:W4:Y:S01]  /*0350*/  SYNCS.EXCH.64 URZ, [UR10+0x38058], UR4 ;  /* 0x038058040a3f75b2 */ /* 0x0003220008000100 */
[----:B------:R1:W1:Y:S01]  /*0360*/  SYNCS.EXCH.64 URZ, [UR10+0x38068], UR6 ;  /* 0x038068060a3f75b2 */ /* 0x0002620008000100 */
[----:B------:R-:W-:Y:S01]  /*0370*/  NOP ;  /* 0x0000000000007918 */ /* 0x000fe20000000000 */
.L_x_2:
[----:B------:R-:W5:Y:S01]  /*0380*/  SHFL.IDX PT, R3, R0, RZ, 0x1f ;  /* 0x00001fff00037589 */ /* 0x000f6200000e0000 */
[----:B------:R-:W-:Y:S01]  /*0390*/  NOP ;  /* 0x0000000000007918 */ /* 0x000fe20000000000 */
[----:B-----5:R-:W-:-:S13]  /*03a0*/  ISETP.NE.AND P0, PT, R3, RZ, PT ;  /* 0x000000ff0300720c */ /* 0x020fda0003f05270 */
[----:B------:R-:W-:Y:S05]  /*03b0*/  @P0 BRA `(.L_x_3) ;  /* 0x0000000000600947 */ /* 0x000fea0003800000 */
[----:B-1----:R-:W1:Y:S01]  /*03c0*/  S2UR UR5, SR_CgaCtaId ;  /* 0x00000000000579c3 */ /* 0x002e620000008800 */
[----:B------:R-:W-:Y:S01]  /*03d0*/  UMOV UR4, 0x400 ;  /* 0x0000040000047882 */ /* 0x000fe20000000000 */
[----:B------:R-:W-:Y:S01]  /*03e0*/  UMOV UR6, 0x1 ;  /* 0x0000000100067882 */ /* 0x000fe20000000000 */
[----:B------:R-:W-:Y:S01]  /*03f0*/  UMOV UR11, 0x100 ;  /* 0x00000100000b7882 */ /* 0x000fe20000000000 */
[----:B------:R-:W-:-:S04]  /*0400*/  UIADD3 UR6, -UR6, 0x100000, URZ ;  /* 0x0010000006067890 */ /* 0x000fc8000fffe13f */
[----:B------:R-:W-:Y:S02]  /*0410*/  USHF.L.U32 UR7, UR6, 0xb, URZ ;  /* 0x0000000b06077899 */ /* 0x000fe4000800063f */
[----:B------:R-:W-:Y:S01]  /*0420*/  USHF.L.U32 UR6, UR6, 0x1, URZ ;  /* 0x0000000106067899 */ /* 0x000fe2000800063f */
[----:B------:R-:W-:Y:S01]  /*0430*/  ELECT P0, URZ, PT ;  /* 0x00000000003f782f */ /* 0x000fe20003800000 */
[----:B-1----:R-:W-:Y:S02]  /*0440*/  ULEA UR10, UR5, UR4, 0x18 ;  /* 0x00000004050a7291 */ /* 0x002fe4000f8ec03f */
[----:B------:R-:W-:-:S04]  /*0450*/  UIADD3 UR4, -UR11, 0x100000, URZ ;  /* 0x001000000b047890 */ /* 0x000fc8000fffe13f */
[----:B------:R-:W-:Y:S02]  /*0460*/  USHF.L.U32 UR5, UR4, 0xb, URZ ;  /* 0x0000000b04057899 */ /* 0x000fe4000800063f */
[----:B------:R-:W-:Y:S01]  /*0470*/  USHF.L.U32 UR4, UR4, 0x1, URZ ;  /* 0x0000000104047899 */ /* 0x000fe2000800063f */
[----:B------:R-:W1:Y:S03]  /*0480*/  FENCE.VIEW.ASYNC.S ;  /* 0x00000000000073c6 */ /* 0x000e660000000000 */
[----:B-1----:R1:W1:Y:S08]  /*0490*/  SYNCS.EXCH.64 URZ, [UR10+0x38000], UR6 ;  /* 0x038000060a3f75b2 */ /* 0x0022700008000100 */
[----:B------:R1:W1:Y:S01]  /*04a0*/  SYNCS.EXCH.64 URZ, [UR10+0x38028], UR4 ;  /* 0x038028040a3f75b2 */ /* 0x0002620008000100 */
        /* <DEDUP_REMOVED lines=8> */
[----:B------:R-:W-:Y:S01]  /*0530*/  NOP ;  /* 0x0000000000007918 */ /* 0x000fe20000000000 */
.L_x_3:
        /* <DEDUP_REMOVED lines=21> */
[----:B------:R-:W-:Y:S01]  /*0690*/  NOP ;  /* 0x0000000000007918 */ /* 0x000fe20000000000 */
.L_x_4:
[----:B------:R-:W5:Y:S01]  /*06a0*/  SHFL.IDX PT, R3, R0, RZ, 0x1f ;  /* 0x00001fff00037589 */ /* 0x000f6200000e0000 */
[----:B------:R-:W-:Y:S01]  /*06b0*/  ELECT P0, URZ, PT ;  /* 0x00000000003f782f */ /* 0x000fe20003800000 */
[----:B------:R-:W-:Y:S01]  /*06c0*/  NOP ;  /* 0x0000000000007918 */ /* 0x000fe20000000000 */
[----:B-1----:R-:W-:Y:S02]  /*06d0*/  UMOV UR4, 0x80 ;  /* 0x0000008000047882 */ /* 0x002fe40000000000 */
[C---:B-----5:R-:W-:Y:S02]  /*06e0*/  ISETP.NE.OR P0, PT, R3.reuse, RZ, !P0 ;  /* 0x000000ff0300720c */ /* 0x060fe40004705670 */
[----:B------:R-:W-:-:S11]  /*06f0*/  ISETP.NE.AND P2, PT, R3, RZ, PT ;  /* 0x000000ff0300720c */ /* 0x000fd60003f45270 */
[----:B------:R-:W-:Y:S01]  /*0700*/  VOTEU.ALL UP0, P0 ;  /* 0x00000000003f7886 */ /* 0x000fe20000000000 */
[----:B------:R-:W-:Y:S01]  /*0710*/  VOTEU.ALL UP2, P0 ;  /* 0x00000000003f7886 */ /* 0x000fe20000040000 */
[----:B------:R-:W-:Y:S01]  /*0720*/  VOTEU.ALL UP3, P0 ;  /* 0x00000000003f7886 */ /* 0x000fe20000060000 */
[----:B------:R-:W-:Y:S02]  /*0730*/  VOTEU.ALL UP4, P0 ;  /* 0x00000000003f7886 */ /* 0x000fe40000080000 */
[----:B------:R-:W1:Y:S01]  /*0740*/  @!UP0 S2UR UR7, SR_CgaCtaId ;  /* 0x00000000000789c3 */ /* 0x000e620000008800 */
[----:B------:R-:W-:Y:S01]  /*0750*/  @!UP0 UMOV UR6, 0x400 ;  /* 0x0000040000068882 */ /* 0x000fe20000000000 */
[----:B------:R-:W-:-:S04]  /*0760*/  @!UP0 UIADD3 UR4, -UR4, 0x100000, URZ ;  /* 0x0010000004048890 */ /* 0x000fc8000fffe13f */
[----:B------:R-:W-:Y:S02]  /*0770*/  @!UP0 USHF.L.U32 UR5, UR4, 0xb, URZ ;  /* 0x0000000b04058899 */ /* 0x000fe4000800063f */
[----:B------:R-:W-:Y:S02]  /*0780*/  @!UP0 USHF.L.U32 UR4, UR4, 0x1, URZ ;  /* 0x0000000104048899 */ /* 0x000fe4000800063f */
[----:B-1----:R-:W-:Y:S01]  /*0790*/  @!UP0 ULEA UR6, UR7, UR6, 0x18 ;  /* 0x0000000607068291 */ /* 0x002fe2000f8ec03f */
[----:B------:R-:W-:Y:S01]  /*07a0*/  VOTEU.ALL UP0, P0 ;  /* 0x00000000003f7886 */ /* 0x000fe20000000000 */
[----:B------:R-:W1:Y:S10]  /*07b0*/  FENCE.VIEW.ASYNC.S ;  /* 0x00000000000073c6 */ /* 0x000e740000000000 */
[----:B-1----:R1:W1:Y:S01]  /*07c0*/  @!UP0 SYNCS.EXCH.64 URZ, [UR6+0x38090], UR4 ;  /* 0x03809004063f85b2 */ /* 0x0022620008000100 */
[----:B------:R1:W1:Y:S01]  /*07d0*/  @!UP2 SYNCS.EXCH.64 URZ, [UR6+0x38098], UR4 ;  /* 0x03809804063fa5b2 */ /* 0x0002620008000100 */
[----:B------:R1:W1:Y:S01]  /*07e0*/  @!UP3 SYNCS.EXCH.64 URZ, [UR6+0x380a0], UR4 ;  /* 0x0380a004063fb5b2 */ /* 0x0002620008000100 */
[----:B------:R1:W1:Y:S01]  /*07f0*/  @!UP4 SYNCS.EXCH.64 URZ, [UR6+0x380a8], UR4 ;  /* 0x0380a804063fc5b2 */ /* 0x0002620008000100 */
[----:B------:R-:W-:Y:S01]  /*0800*/  NOP ;  /* 0x0000000000007918 */ /* 0x000fe20000000000 */
[----:B------:R-:W-:Y:S05]  /*0810*/  @P2 BRA `(.L_x_5) ;  /* 0x0000000000582947 */ /* 0x000fea0003800000 */
[----:B-1----:R-:W1:Y:S01]  /*0820*/  S2UR UR5, SR_CgaCtaId ;  /* 0x00000000000579c3 */ /* 0x002e620000008800 */
[----:B------:R-:W-:Y:S01]  /*0830*/  UMOV UR4, 0x400 ;  /* 0x0000040000047882 */ /* 0x000fe20000000000 */
[----:B------:R-:W-:Y:S01]  /*0840*/  UMOV UR6, 0x20 ;  /* 0x0000002000067882 */ /* 0x000fe20000000000 */
[----:B------:R-:W-:Y:S01]  /*0850*/  UMOV UR7, 0x80 ;  /* 0x0000008000077882 */ /* 0x000fe20000000000 */
[----:B------:R-:W-:Y:S01]  /*0860*/  ELECT P0, URZ, PT ;  /* 0x00000000003f782f */ /* 0x000fe20003800000 */
[----:B-1----:R-:W-:Y:S02]  /*0870*/  ULEA UR10, UR5, UR4, 0x18 ;  /* 0x00000004050a7291 */ /* 0x002fe4000f8ec03f */
[----:B------:R-:W-:-:S04]  /*0880*/  UIADD3 UR4, -UR6, 0x100000, URZ ;  /* 0x0010000006047890 */ /* 0x000fc8000fffe13f */
[----:B------:R-:W-:Y:S02]  /*0890*/  USHF.L.U32 UR5, UR4, 0xb, URZ ;  /* 0x0000000b04057899 */ /* 0x000fe4000800063f */
[----:B------:R-:W-:Y:S02]  /*08a0*/  USHF.L.U32 UR4, UR4, 0x1, URZ ;  /* 0x0000000104047899 */ /* 0x000fe4000800063f */
        /* <DEDUP_REMOVED lines=13> */
.L_x_5:
[----:B-1----:R-:W-:Y:S01]  /*0980*/  R2UR UR4, R2 ;  /* 0x00000000020472ca */ /* 0x002fe200000e0000 */
[----:B------:R-:W-:Y:S01]  /*0990*/  NOP ;  /* 0x0000000000007918 */ /* 0x000fe20000000000 */
[----:B------:R-:W-:Y:S01]  /*09a0*/  MOV R0, UR8 ;  /* 0x0000000800007c02 */ /* 0x000fe20008000f00 */
[----:B--234-:R-:W-:Y:S03]  /*09b0*/  BAR.SYNC.DEFER_BLOCKING 0x0 ;  /* 0x0000000000007b1d */ /* 0x01cfe60000010000 */
[----:B------:R-:W-:-:S07]  /*09c0*/  ISETP.EQ.AND P2, PT, R0, 0x1, P1 ;  /* 0x000000010000780c */ /* 0x000fce0000f42270 */
[----:B------:R-:W-:-:S13]  /*09d0*/  ISETP.NE.AND P0, PT, RZ, UR4, PT ;  /* 0x00000004ff007c0c */ /* 0x000fda000bf05270 */
[----:B------:R-:W-:Y:S05]  /*09e0*/  @!P0 BRA `(.L_x_6) ;  /* 0x00000074007c8947 */ /* 0x000fea0003800000 */
[----:B------:R-:W-:-:S06]  /*09f0*/  UISETP.GT.U32.AND UP0, UPT, UR9, 0x3, UPT ;  /* 0x000000030900788c */ /* 0x000fcc000bf04070 */
[----:B------:R-:W-:-:S13]  /*0a00*/  PLOP3.LUT P0, PT, PT, PT, UP0, 0x80, 0x0 ;  /* 0x000000000000781c */ /* 0x000fda0003f0f008 */
[----:B------:R-:W-:Y:S05]  /*0a10*/  @P0 EXIT ;  /* 0x000000000000094d */ /* 0x000fea0003800000 */
.L_x_7:
[----:B------:R-:W-:-:S08]  /*0a20*/  NOP ;  /* 0x0000000000007918 */ /* 0x000fd00000000000 */
[----:B------:R-:W1:Y:S02]  /*0a30*/  USETMAXREG.TRY_ALLOC.CTAPOOL UP0, 0xf0 ;  /* 0x000000f0000079c8 */ /* 0x000e640008000600 */
[----:B-1----:R-:W-:-:S13]  /*0a40*/  PLOP3.LUT P0, PT, PT, PT, UP0, 0x80, 0x0 ;  /* 0x000000000000781c */ /* 0x002fda0003f0f008 */
[----:B------:R-:W-:Y:S05]  /*0a50*/  @!P0 BRA `(.L_x_7) ;  /* 0xfffffffc00f08947 */ /* 0x000fea000383ffff */
[----:B------:R-:W-:Y:S01]  /*0a60*/  R2UR UR4, R2 ;  /* 0x00000000020472ca */ /* 0x000fe200000e0000 */
[----:B------:R-:W1:Y:S01]  /*0a70*/  S2UR UR5, SR_CTAID.X ;  /* 0x00000000000579c3 */ /* 0x000e620000002500 */
[----:B------:R-:W-:-:S11]  /*0a80*/  UMOV UR10, URZ ;  /* 0x0000003f000a7c82 */ /* 0x000fd60008000000 */
[----:B------:R-:W-:-:S03]  /*0a90*/  UISETP.NE.AND UP0, UPT, UR4, 0x1, UPT ;  /* 0x000000010400788c */ /* 0x000fc6000bf05270 */
[----:B------:R-:W-:-:S03]  /*0aa0*/  UMOV UR4, URZ ;  /* 0x0000003f00047c82 */ /* 0x000fc60008000000 */
[----:B------:R-:W-:Y:S02]  /*0ab0*/  PLOP3.LUT P0, PT, PT, PT, UP0, 0x80, 0x0 ;  /* 0x000000000000781c */ /* 0x000fe40003f0f008 */
[----:B-1----:R-:W-:-:S11]  /*0ac0*/  MOV R8, UR5 ;  /* 0x0000000500087c02 */ /* 0x002fd60008000f00 */
[----:B------:R-:W-:Y:S05]  /*0ad0*/  @!P0 BRA `(.L_x_8) ;  /* 0x0000000000488947 */ /* 0x000fea0003800000 */
[----:B------:R-:W-:Y:S01]  /*0ae0*/  R2UR UR5, R2 ;  /* 0x00000000020572ca */ /* 0x000fe200000e0000 */
[----:B------:R-:W-:-:S12]  /*0af0*/  UMOV UR10, 0x1 ;  /* 0x00000001000a7882 */ /* 0x000fd80000000000 */
[----:B------:R-:W-:-:S06]  /*0b00*/  UISETP.NE.AND UP0, UPT, UR5, 0x2, UPT ;  /* 0x000000020500788c */ /* 0x000fcc000bf05270 */
[----:B------:R-:W-:-:S13]  /*0b10*/  PLOP3.LUT P1, PT, PT, PT, UP0, 0x80, 0x0 ;  /* 0x000000000000781c */ /* 0x000fda0003f2f008 */
[----:B------:R-:W-:Y:S05]  /*0b20*/  @!P1 BRA `(.L_x_8) ;  /* 0x0000000000349947 */ /* 0x000fea0003800000 */
[----:B------:R-:W-:-:S13]  /*0b30*/  R2UR UR4, R2 ;  /* 0x00000000020472ca */ /* 0x000fda00000e0000 */
[----:B------:R-:W-:-:S06]  /*0b40*/  UISETP.NE.AND UP0, UPT, UR4, 0x3, UPT ;  /* 0x000000030400788c */ /* 0x000fcc000bf05270 */
[----:B------:R-:W-:-:S13]  /*0b50*/  PLOP3.LUT P1, PT, PT, PT, UP0, 0x80, 0x0 ;  /* 0x000000000000781c */ /* 0x000fda0003f2f008 */
[----:B------:R-:W-:Y:S05]  /*0b60*/  @!P1 BRA `(.L_x_9) ;  /* 0x00000000001c9947 */ /* 0x000fea0003800000 */
[----:B------:R-:W-:-:S13]  /*0b70*/  R2UR UR4, R2 ;  /* 0x00000000020472ca */ /* 0x000fda00000e0000 */
[----:B------:R-:W-:-:S11]  /*0b80*/  UISETP.NE.AND UP0, UPT, UR4, 0x4, UPT ;  /* 0x000000040400788c */ /* 0x000fd6000bf05270 */
[----:B------:R-:W-:Y:S01]  /*0b90*/  @!UP0 UMOV UR4, 0x1 ;  /* 0x0000000100048882 */ /* 0x000fe20000000000 */
[----:B------:R-:W-:Y:S01]  /*0ba0*/  @!UP0 UMOV UR10, 0x1 ;  /* 0x00000001000a8882 */ /* 0x000fe20000000000 */
[----:B------:R-:W-:Y:S01]  /*0bb0*/  @UP0 UMOV UR4, URZ ;  /* 0x0000003f00040c82 */ /* 0x000fe20008000000 */
[----:B------:R-:W-:Y:S01]  /*0bc0*/  @UP0 UMOV UR10, URZ ;  /* 0x0000003f000a0c82 */ /* 0x000fe20008000000 */
[----:B------:R-:W-:Y:S05]  /*0bd0*/  BRA `(.L_x_8) ;  /* 0x0000000000087947 */ /* 0x000fea0003800000 */
.L_x_9:
[----:B------:R-:W-:Y:S01]  /*0be0*/  UMOV UR4, 0x1 ;  /* 0x0000000100047882 */ /* 0x000fe20000000000 */
[----:B------:R-:W-:-:S05]  /*0bf0*/  UMOV UR10, URZ ;  /* 0x0000003f000a7c82 */ /* 0x000fca0008000000 */
.L_x_8:
[----:B------:R-:W-:Y:S05]  /*0c00*/  @!P0 BRA `(.L_x_10) ;  /* 0x0000000000608947 */ /* 0x000fea0003800000 */
[----:B------:R-:W-:-:S13]  /*0c10*/  R2UR UR5, R2 ;  /* 0x00000000020572ca */ /* 0x000fda00000e0000 */
        /* <DEDUP_REMOVED lines=10> */
[----:B------:R-:W-:Y:S05]  /*0cc0*/  @P0 BRA `(.L_x_13) ;  /* 0x00000000003c0947 */ /* 0x000fea0003800000 */
[----:B------:R-:W-:-:S13]  /*0cd0*/  R2UR UR5, R8 ;  /* 0x00000000080572ca */ /* 0x000fda00000e0000 */
[----:B------:R-:W-:-:S06]  /*0ce0*/  ULEA UR5, UR5, 0x3, 0x1 ;  /* 0x0000000305057891 */ /* 0x000fcc000f8e083f */
[----:B------:R-:W-:Y:S01]  /*0cf0*/  MOV R8, UR5 ;  /* 0x0000000500087c02 */ /* 0x000fe20008000f00 */
[----:B------:R-:W-:Y:S06]  /*0d00*/  BRA `(.L_x_13) ;  /* 0x00000000002c7947 */ /* 0x000fec0003800000 */
.L_x_12:
[----:B------:R-:W-:-:S13]  /*0d10*/  R2UR UR5, R8 ;  /* 0x00000000080572ca */ /* 0x000fda00000e0000 */
[----:B------:R-:W-:-:S06]  /*0d20*/  ULEA UR5, UR5, 0x2, 0x1 ;  /* 0x0000000205057891 */ /* 0x000fcc000f8e083f */
[----:B------:R-:W-:Y:S01]  /*0d30*/  MOV R8, UR5 ;  /* 0x0000000500087c02 */ /* 0x000fe20008000f00 */
[----:B------:R-:W-:Y:S06]  /*0d40*/  BRA `(.L_x_13) ;  /* 0x00000000001c7947 */ /* 0x000fec0003800000 */
.L_x_11:
[----:B------:R-:W-:-:S13]  /*0d50*/  R2UR UR5, R8 ;  /* 0x00000000080572ca */ /* 0x000fda00000e0000 */
[----:B------:R-:W-:-:S06]  /*0d60*/  ULEA UR5, UR5, 0x1, 0x1 ;  /* 0x0000000105057891 */ /* 0x000fcc000f8e083f */
[----:B------:R-:W-:Y:S01]  /*0d70*/  MOV R8, UR5 ;  /* 0x0000000500087c02 */ /* 0x000fe20008000f00 */
[----:B------:R-:W-:Y:S06]  /*0d80*/  BRA `(.L_x_13) ;  /* 0x00000000000c7947 */ /* 0x000fec0003800000 */
.L_x_10:
[----:B------:R-:W-:-:S13]  /*0d90*/  R2UR UR5, R8 ;  /* 0x00000000080572ca */ /* 0x000fda00000e0000 */
[----:B------:R-:W-:-:S06]  /*0da0*/  USHF.L.U32 UR5, UR5, 0x1, URZ ;  /* 0x0000000105057899 */ /* 0x000fcc000800063f */
[----:B------:R-:W-:-:S07]  /*0db0*/  MOV R8, UR5 ;  /* 0x0000000500087c02 */ /* 0x000fce0008000f00 */
.L_x_13:
[----:B------:R-:W-:-:S04]  /*0dc0*/  ULOP3.LUT UR5, UR14, 0x1, URZ, 0xfc, !UPT ;  /* 0x000000010e057892 */ /* 0x000fc8000f8efc3f */
[----:B------:R-:W-:-:S06]  /*0dd0*/  UISETP.NE.AND UP0, UPT, UR5, 0x3, UPT ;  /* 0x000000030500788c */ /* 0x000fcc000bf05270 */
[----:B------:R-:W-:-:S13]  /*0de0*/  PLOP3.LUT P0, PT, PT, PT, UP0, 0x80, 0x0 ;  /* 0x000000000000781c */ /* 0x000fda0003f0f008 */
[----:B------:R-:W-:Y:S05]  /*0df0*/  @!P0 BRA `(.L_x_14) ;  /* 0x0000000000048947 */ /* 0x000fea0003800000 */
[----:B------:R-:W-:Y:S01]  /*0e00*/  BPT.TRAP 0x1 ;  /* 0x000000040000795c */ /* 0x000fe20000300000 */
.L_x_14:
[----:B------:R-:W1:Y:S01]  /*0e10*/  S2UR UR6, SR_CgaCtaId ;  /* 0x00000000000679c3 */ /* 0x000e620000008800 */
[----:B------:R-:W-:Y:S01]  /*0e20*/  UMOV UR5, 0x400 ;  /* 0x0000040000057882 */ /* 0x000fe20000000000 */
[----:B------:R-:W-:-:S04]  /*0e30*/  MOV R0, UR4 ;  /* 0x0000000400007c02 */ /* 0x000fc80008000f00 */
[----:B------:R-:W-:Y:S01]  /*0e40*/  SHF.L.U32 R0, R0, 0x1f, RZ ;  /* 0x0000001f00007819 */ /* 0x000fe200000006ff */
[----:B-1----:R-:W-:-:S04]  /*0e50*/  ULEA UR7, UR6, UR5, 0x18 ;  /* 0x0000000506077291 */ /* 0x002fc8000f8ec03f */
[----:B------:R-:W-:Y:S02]  /*0e60*/  ULEA UR5, UR10, UR7, 0x3 ;  /* 0x000000070a057291 */ /* 0x000fe4000f8e183f */
[----:B------:R-:W-:-:S07]  /*0e70*/  MOV R16, UR7 ;  /* 0x0000000700107c02 */ /* 0x000fce0008000f00 */
[----:B------:R-:W1:Y:S02]  /*0e80*/  SYNCS.PHASECHK.TRANS64.TRYWAIT P1, [UR5+0x38050], R0 ;  /* 0x03805000ff0075a7 */ /* 0x000e640008020145 */
[----:B-1----:R-:W-:Y:S05]  /*0e90*/  @!P1 BRA `(.L_x_15) ;  /* 0x00000088004c9947 */ /* 0x002fea0003800000 */
.L_x_101:
[----:B------:R-:W-:Y:S05]  /*0ea0*/  @!P0 BRA `(.L_x_16) ;  /* 0x0000000000048947 */ /* 0x000fea0003800000 */
[----:B------:R-:W-:Y:S01]  /*0eb0*/  BPT.TRAP 0x1 ;  /* 0x000000040000795c */ /* 0x000fe20000300000 */
.L_x_16:
[----:B------:R-:W-:Y:S02]  /*0ec0*/  R2UR UR4, R16 ;  /* 0x00000000100472ca */ /* 0x000fe400000e0000 */
[----:B------:R-:W-:Y:S02]  /*0ed0*/  SHF.L.U32 R56, RZ, 0x1f, RZ ;  /* 0x0000001fff387819 */ /* 0x000fe400000006ff */
[----:B------:R-:W-:-:S09]  /*0ee0*/  ISETP.NE.AND P2, PT, RZ, UR9, PT ;  /* 0x00000009ff007c0c */ /* 0x000fd2000bf45270 */
[----:B------:R-:W2:Y:S01]  /*0ef0*/  SYNCS.PHASECHK.TRANS64.TRYWAIT P1, [UR4+0x38000], R56 ;  /* 0x03800038ff0075a7 */ /* 0x000ea20008020144 */
[----:B------:R-:W-:Y:S01]  /*0f00*/  UIADD3 UR15, UR4, 0x38090, URZ ;  /* 0x00038090040f7890 */ /* 0x000fe2000fffe03f */
[----:B--2---:R-:W-:Y:S11]  /*0f10*/  @!P1 BRA `(.L_x_17) ;  /* 0x0000008800449947 */ /* 0x004ff60003800000 */
.L_x_102:
[----:B------:R-:W-:Y:S01]  /*0f20*/  ULEA UR9, UR9, UR15, 0x3 ;  /* 0x0000000f09097291 */ /* 0x000fe2000f8e183f */
[----:B-1----:R-:W-:Y:S02]  /*0f30*/  SEL R0, RZ, 0x1, P2 ;  /* 0x00000001ff007807 */ /* 0x002fe40001000000 */
[----:B------:R-:W-:Y:S02]  /*0f40*/  R2UR UR4, R2 ;  /* 0x00000000020472ca */ /* 0x000fe400000e0000 */
[----:B------:R-:W-:-:S04]  /*0f50*/  SHF.L.U32 R0, R0, 0x1f, RZ ;  /* 0x0000001f00007819 */ /* 0x000fc800000006ff */
[----:B------:R-:W1:Y:S07]  /*0f60*/  SYNCS.PHASECHK.TRANS64.TRYWAIT P1, [UR9], R0 ;  /* 0x00000000ff0075a7 */ /* 0x000e6e0008020149 */
[----:B------:R-:W-:-:S04]  /*0f70*/  UIADD3 UR18, UR4, -0x1, URZ ;  /* 0xffffffff04127890 */ /* 0x000fc8000fffe03f */
[----:B------:R-:W-:Y:S01]  /*0f80*/  USHF.L.U32 UR18, UR18, 0x3, URZ ;  /* 0x0000000312127899 */ /* 0x000fe2000800063f */
[----:B-1----:R-:W-:Y:S11]  /*0f90*/  @!P1 BRA `(.L_x_18) ;  /* 0x0000008800409947 */ /* 0x002ff60003800000 */
.L_x_103:
[----:B------:R-:W-:Y:S01]  /*0fa0*/  R2UR UR5, R16 ;  /* 0x00000000100572ca */ /* 0x000fe200000e0000 */
[----:B------:R-:W-:Y:S01]  /*0fb0*/  WARPGROUP.ARRIVE ;  /* 0x00000000000079c5 */ /* 0x000fe20000000000 */
[----:B------:R-:W-:Y:S01]  /*0fc0*/  UMOV UR7, 0x40000040 ;  /* 0x4000004000077882 */ /* 0x000fe20000000000 */
[----:B------:R-:W-:Y:S01]  /*0fd0*/  UMOV UR9, 0x40000040 ;  /* 0x4000004000097882 */ /* 0x000fe20000000000 */
[----:B------:R-:W-:Y:S01]  /*0fe0*/  MOV R13, UR7 ;  /* 0x00000007000d7c02 */ /* 0x000fe20008000f00 */
[----:B------:R-:W-:Y:S01]  /*0ff0*/  UMOV UR13, 0x40000040 ;  /* 0x40000040000d7882 */ /* 0x000fe20000000000 */
[----:B------:R-:W-:Y:S01]  /*1000*/  MOV R15, UR9 ;  /* 0x00000009000f7c02 */ /* 0x000fe20008000f00 */
[----:B------:R-:W-:Y:S01]  /*1010*/  UMOV UR17, 0x40000040 ;  /* 0x4000004000117882 */ /* 0x000fe20000000000 */
[----:B------:R-:W-:Y:S01]  /*1020*/  UMOV UR21, 0x40000040 ;  /* 0x4000004000157882 */ /* 0x000fe20000000000 */
[----:B------:R-:W-:Y:S01]  /*1030*/  UMOV UR25, 0x40000040 ;  /* 0x4000004000197882 */ /* 0x000fe20000000000 */
[----:B------:R-:W-:Y:S01]  /*1040*/  UMOV UR29, 0x40000040 ;  /* 0x40000040001d7882 */ /* 0x000fe20000000000 */
[----:B------:R-:W-:Y:S01]  /*1050*/  UMOV UR33, 0x40000040 ;  /* 0x4000004000217882 */ /* 0x000fe20000000000 */
[----:B------:R-:W-:Y:S01]  /*1060*/  UMOV UR37, 0x40000040 ;  /* 0x4000004000257882 */ /* 0x000fe20000000000 */
[----:B------:R-:W-:-:S02]  /*1070*/  USHF.R.U32.HI UR4, URZ, 0x4, UR5 ;  /* 0x000000043f047899 */ /* 0x000fc40008011605 */
[----:B------:R-:W-:Y:S02]  /*1080*/  UIADD3 UR5, UR5, 0x10000, URZ ;  /* 0x0001000005057890 */ /* 0x000fe4000fffe03f */
[----:B------:R-:W-:Y:S02]  /*1090*/  ULOP3.LUT UR4, UR4, 0x3fff, URZ, 0xc0, !UPT ;  /* 0x00003fff04047892 */ /* 0x000fe4000f8ec03f */
[----:B------:R-:W-:Y:S02]  /*10a0*/  USHF.R.U32.HI UR5, URZ, 0x4, UR5 ;  /* 0x000000043f057899 */ /* 0x000fe40008011605 */
[----:B------:R-:W-:Y:S02]  /*10b0*/  ULOP3.LUT UR4, UR4, 0x10000, URZ, 0xfc, !UPT ;  /* 0x0001000004047892 */ /* 0x000fe4000f8efc3f */
[----:B------:R-:W-:Y:S02]  /*10c0*/  ULOP3.LUT UR11, UR5, 0x3fff, URZ, 0xc0, !UPT ;  /* 0x00003fff050b7892 */ /* 0x000fe4000f8ec03f */
[----:B------:R-:W-:-:S02]  /*10d0*/  ULEA UR10, UR10, UR4, 0xb ;  /* 0x000000040a0a7291 */ /* 0x000fc4000f8e583f */
[----:B------:R-:W-:Y:S01]  /*10e0*/  ULOP3.LUT UR19, UR11, 0x10000, URZ, 0xfc, !UPT ;  /* 0x000100000b137892 */ /* 0x000fe2000f8efc3f */
[----:B------:R-:W-:Y:S01]  /*10f0*/  UMOV UR5, UR7 ;  /* 0x0000000700057c82 */ /* 0x000fe20008000000 */
[----:B------:R-:W-:-:S03]  /*1100*/  UIADD3 UR12, UR10, 0x6, URZ ;  /* 0x000000060a0c7890 */ /* 0x000fc6000fffe03f */
[----:B------:R-:W-:Y:S01]  /*1110*/  UMOV UR6, UR10 ;  /* 0x0000000a00067c82 */ /* 0x000fe20008000000 */
[----:B------:R-:W-:Y:S01]  /*1120*/  UIADD3 UR16, UR10, 0x200, URZ ;  /* 0x000002000a107890 */ /* 0x000fe2000fffe03f */
[----:B------:R-:W-:Y:S01]  /*1130*/  MOV R12, UR6 ;  /* 0x00000006000c7c02 */ /* 0x000fe20008000f00 */
[----:B------:R-:W-:Y:S01]  /*1140*/  UMOV UR4, UR6 ;  /* 0x0000000600047c82 */ /* 0x000fe20008000000 */
[----:B------:R-:W-:Y:S01]  /*1150*/  UMOV UR6, UR19 ;  /* 0x0000001300067c82 */ /* 0x000fe20008000000 */
[----:B------:R-:W-:Y:S01]  /*1160*/  UIADD3 UR20, UR10, 0x202, URZ ;  /* 0x000002020a147890 */ /* 0x000fe2000fffe03f */
[----:B------:R-:W-:Y:S01]  /*1170*/  HGMMA.64x64x16.F32 R24, gdesc[UR4], RZ, !UPT, gsb0 ;  /* 0x00e00000041879f0 */ /* 0x000fe2000c0008ff */
[----:B------:R-:W-:Y:S01]  /*1180*/  UIADD3 UR4, UR10, 0x2, URZ ;  /* 0x000000020a047890 */ /* 0x000fe2000fffe03f */
[----:B------:R-:W-:Y:S01]  /*1190*/  MOV R22, UR19 ;  /* 0x0000001300167c02 */ /* 0x000fe20008000f00 */
[----:B------:R-:W-:Y:S01]  /*11a0*/  UIADD3 UR6, UR19, 0x2, URZ ;  /* 0x0000000213067890 */ /* 0x000fe2000fffe03f */
[----:B------:R-:W-:Y:S01]  /*11b0*/  UMOV UR5, UR9 ;  /* 0x0000000900057c82 */ /* 0x000fe20008000000 */
[----:B------:R-:W-:Y:S01]  /*11c0*/  UMOV UR7, 0x40000040 ;  /* 0x4000004000077882 */ /* 0x000fe20000000000 */
[----:B------:R-:W-:-:S02]  /*11d0*/  UMOV UR9, 0x40000040 ;  /* 0x4000004000097882 */ /* 0x000fc40000000000 */
[----:B------:R-:W-:Y:S01]  /*11e0*/  UMOV UR8, UR4 ;  /* 0x0000000400087c82 */ /* 0x000fe20008000000 */
[----:B------:R-:W-:Y:S01]  /*11f0*/  UIADD3 UR24, UR10, 0x204, URZ ;  /* 0x000002040a187890 */ /* 0x000fe2000fffe03f */
[----:B------:R-:W-:Y:S01]  /*1200*/  MOV R14, UR8 ;  /* 0x00000008000e7c02 */ /* 0x000fe20008000f00 */
[----:B------:R-:W-:Y:S01]  /*1210*/  UMOV UR4, UR8 ;  /* 0x0000000800047c82 */ /* 0x000fe20008000000 */
[----:B------:R-:W-:Y:S02]  /*1220*/  UIADD3 UR8, UR10, 0x4, URZ ;  /* 0x000000040a087890 */ /* 0x000fe4000fffe03f */
[----:B------:R-:W-:Y:S02]  /*1230*/  UIADD3 UR28, UR10, 0x206, URZ ;  /* 0x000002060a1c7890 */ /* 0x000fe4000fffe03f */
[----:B------:R-:W-:Y:S02]  /*1240*/  UIADD3 UR32, UR10, 0x400, URZ ;  /* 0x000004000a207890 */ /* 0x000fe4000fffe03f */
[----:B------:R-:W-:-:S02]  /*1250*/  UIADD3 UR36, UR10, 0x402, URZ ;  /* 0x000004020a247890 */ /* 0x000fc4000fffe03f */
[----:B------:R-:W-:Y:S01]  /*1260*/  UIADD3 UR40, UR10, 0x404, URZ ;  /* 0x000004040a287890 */ /* 0x000fe2000fffe03f */
[----:B------:R-:W-:Y:S01]  /*1270*/  UMOV UR41, 0x40000040 ;  /* 0x4000004000297882 */ /* 0x000fe20000000000 */
        /* <DEDUP_REMOVED lines=8> */
[----:B------:R-:W-:Y:S01]  /*1300*/  ULOP3.LUT UR18, UR18, 0x8, URZ, 0xc, !UPT ;  /* 0x0000000812127892 */ /* 0x000fe2000f8e0c3f */
[----:B------:R-:W-:-:S02]  /*1310*/  WARPGROUP.DEPBAR.LE gsb0, 0x0 ;  /* 0x00008000000079c5 */ /* 0x000fc40000010000 */
[----:B------:R-:W-:-:S06]  /*1320*/  WARPGROUP.ARRIVE ;  /* 0x00000000000079c5 */ /* 0x000fcc0000000000 */
[----:B------:R-:W-:Y:S01]  /*1330*/  HGMMA.64x64x16.F32 R24, gdesc[UR4], R24, gsb0 ;  /* 0x00e00000041879f0 */ /* 0x000fe20008000818 */
[----:B------:R-:W-:Y:S01]  /*1340*/  UIADD3 UR6, UR19, 0x4, URZ ;  /* 0x0000000413067890 */ /* 0x000fe2000fffe03f */
[----:B------:R-:W-:Y:S01]  /*1350*/  UMOV UR4, UR8 ;  /* 0x0000000800047c82 */ /* 0x000fe20008000000 */
[----:B------:R-:W-:Y:S01]  /*1360*/  UMOV UR5, UR9 ;  /* 0x0000000900057c82 */ /* 0x000fe20008000000 */
[----:B------:R-:W-:Y:S01]  /*1370*/  UMOV UR7, 0x40000040 ;  /* 0x4000004000077882 */ /* 0x000fe20000000000 */
[----:B------:R-:W-:Y:S02]  /*1380*/  WARPGROUP.DEPBAR.LE gsb0, 0x0 ;  /* 0x00008000000079c5 */ /* 0x000fe40000010000 */
        /* <DEDUP_REMOVED lines=86> */
[----:B------:R-:W-:Y:S02]  /*18f0*/  UIADD3 UR4, UR10, 0x606, URZ ;  /* 0x000006060a047890 */ /* 0x000fe4000fffe03f */
[----:B------:R-:W-:Y:S01]  /*1900*/  UIADD3 UR6, UR19, 0x606, URZ ;  /* 0x0000060613067890 */ /* 0x000fe2000fffe03f */
[----:B------:R-:W-:Y:S01]  /*1910*/  UMOV UR5, 0x40000040 ;  /* 0x4000004000057882 */ /* 0x000fe20000000000 */
[----:B------:R-:W-:Y:S01]  /*1920*/  UMOV UR7, 0x40000040 ;  /* 0x4000004000077882 */ /* 0x000fe20000000000 */
[----:B------:R-:W-:Y:S02]  /*1930*/  WARPGROUP.DEPBAR.LE gsb0, 0x0 ;  /* 0x00008000000079c5 */ /* 0x000fe40000010000 */
[----:B------:R-:W-:-:S06]  /*1940*/  WARPGROUP.ARRIVE ;  /* 0x00000000000079c5 */ /* 0x000fcc0000000000 */
[----:B------:R-:W-:Y:S01]  /*1950*/  HGMMA.64x64x16.F32 R24, gdesc[UR4], R24, gsb0 ;  /* 0x00e00000041879f0 */ /* 0x000fe20008000818 */
[----:B------:R-:W-:Y:S01]  /*1960*/  ULDC UR6, c[0x0][0x604] ;  /* 0x0001810000067ab9 */ /* 0x000fe20000000800 */
[----:B------:R-:W-:Y:S01]  /*1970*/  ULDC UR7, c[0x0][0x604] ;  /* 0x0001810000077ab9 */ /* 0x000fe20000000800 */
[----:B------:R-:W-:Y:S02]  /*1980*/  WARPGROUP.DEPBAR.LE gsb0, 0x0 ;  /* 0x00008000000079c5 */ /* 0x000fe40000010000 */
[----:B-1----:R-:W-:-:S04]  /*1990*/  FMNMX R3, R24, R25, !PT ;  /* 0x0000001918037209 */ /* 0x002fc80007800000 */
[----:B------:R-:W-:-:S04]  /*19a0*/  FMNMX R0, R28, R3, !PT ;  /* 0x000000031c007209 */ /* 0x000fc80007800000 */
        /* <DEDUP_REMOVED lines=9> */
[----:B------:R-:W-:Y:S02]  /*1a40*/  FMNMX R0, R48, R3, !PT ;  /* 0x0000000330007209 */ /* 0x000fe40007800000 */
[----:B------:R-:W-:Y:S02]  /*1a50*/  FMNMX R3, R26, R27, !PT ;  /* 0x0000001b1a037209 */ /* 0x000fe40007800000 */
[----:B------:R-:W-:Y:S02]  /*1a60*/  FMNMX R5, R49, R0, !PT ;  /* 0x0000000031057209 */ /* 0x000fe40007800000 */
[----:B------:R-:W-:Y:S02]  /*1a70*/  FMNMX R0, R30, R3, !PT ;  /* 0x000000031e007209 */ /* 0x000fe40007800000 */
[----:B------:R-:W-:Y:S02]  /*1a80*/  FMNMX R4, R52, R5, !PT ;  /* 0x0000000534047209 */ /* 0x000fe40007800000 */
[----:B------:R-:W-:-:S02]  /*1a90*/  FMNMX R3, R31, R0, !PT ;  /* 0x000000001f037209 */ /* 0x000fc40007800000 */
[----:B------:R-:W-:Y:S02]  /*1aa0*/  FMNMX R4, R53, R4, !PT ;  /* 0x0000000435047209 */ /* 0x000fe40007800000 */
[----:B------:R-:W-:-:S03]  /*1ab0*/  FMNMX R0, R34, R3, !PT ;  /* 0x0000000322007209 */ /* 0x000fc60007800000 */
[----:B------:R-:W1:Y:S01]  /*1ac0*/  SHFL.BFLY PT, R5, R4, 0x1, 0x1f ;  /* 0x0c201f0004057f89 */ /* 0x000e6200000e0000 */
[----:B------:R-:W-:-:S04]  /*1ad0*/  FMNMX R3, R35, R0, !PT ;  /* 0x0000000023037209 */ /* 0x000fc80007800000 */
[----:B------:R-:W-:-:S04]  /*1ae0*/  FMNMX R0, R38, R3, !PT ;  /* 0x0000000326007209 */ /* 0x000fc80007800000 */
[----:B------:R-:W-:-:S04]  /*1af0*/  FMNMX R3, R39, R0, !PT ;  /* 0x0000000027037209 */ /* 0x000fc80007800000 */
[----:B------:R-:W-:-:S04]  /*1b00*/  FMNMX R0, R42, R3, !PT ;  /* 0x000000032a007209 */ /* 0x000fc80007800000 */
[----:B------:R-:W-:-:S04]  /*1b10*/  FMNMX R3, R43, R0, !PT ;  /* 0x000000002b037209 */ /* 0x000fc80007800000 */
[----:B------:R-:W-:Y:S02]  /*1b20*/  FMNMX R0, R46, R3, !PT ;  /* 0x000000032e007209 */ /* 0x000fe40007800000 */
[----:B-1----:R-:W-:Y:S02]  /*1b30*/  FMNMX R6, R4, R5, !PT ;  /* 0x0000000504067209 */ /* 0x002fe40007800000 */
[----:B------:R-:W-:-:S03]  /*1b40*/  FMNMX R3, R47, R0, !PT ;  /* 0x000000002f037209 */ /* 0x000fc60007800000 */
[----:B------:R-:W1:Y:S01]  /*1b50*/  SHFL.BFLY PT, R5, R6, 0x2, 0x1f ;  /* 0x0c401f0006057f89 */ /* 0x000e6200000e0000 */
[----:B------:R-:W-:-:S04]  /*1b60*/  FMNMX R0, R50, R3, !PT ;  /* 0x0000000332007209 */ /* 0x000fc80007800000 */
[----:B------:R-:W-:-:S04]  /*1b70*/  FMNMX R3, R51, R0, !PT ;  /* 0x0000000033037209 */ /* 0x000fc80007800000 */
[----:B------:R-:W-:-:S04]  /*1b80*/  FMNMX R0, R54, R3, !PT ;  /* 0x0000000336007209 */ /* 0x000fc80007800000 */
[----:B------:R-:W-:-:S05]  /*1b90*/  FMNMX R0, R55, R0, !PT ;  /* 0x0000000037007209 */ /* 0x000fca0007800000 */
[----:B------:R-:W2:Y:S01]  /*1ba0*/  SHFL.BFLY PT, R3, R0, 0x1, 0x1f ;  /* 0x0c201f0000037f89 */ /* 0x000ea200000e0000 */
[----:B-1----:R-:W-:-:S04]  /*1bb0*/  FMNMX R5, R6, R5, !PT ;  /* 0x0000000506057209 */ /* 0x002fc80007800000 */
[----:B------:R-:W-:-:S04]  /*1bc0*/  FSETP.NEU.AND P1, PT, R5, -INF , PT ;  /* 0xff8000000500780b */ /* 0x000fc80003f2d000 */
[----:B------:R-:W-:-:S05]  /*1bd0*/  FSEL R4, R5, RZ, P1 ;  /* 0x000000ff05047208 */ /* 0x000fca0000800000 */
[----:B------:R-:W-:Y:S01]  /*1be0*/  FMUL R7, R4, UR6 ;  /* 0x0000000604077c20 */ /* 0x000fe20008400000 */
[----:B------:R-:W-:-:S03]  /*1bf0*/  ULDC UR6, c[0x0][0x604] ;  /* 0x0001810000067ab9 */ /* 0x000fc60000000800 */
[--C-:B------:R-:W-:Y:S01]  /*1c00*/  FFMA R24, R24, UR6, -R7.reuse ;  /* 0x0000000618187c23 */ /* 0x100fe20008000807 */
[----:B------:R-:W-:Y:S01]  /*1c10*/  ULDC UR6, c[0x0][0x604] ;  /* 0x0001810000067ab9 */ /* 0x000fe20000000800 */
[----:B--2---:R-:W-:Y:S01]  /*1c20*/  FMNMX R3, R0, R3, !PT ;  /* 0x0000000300037209 */ /* 0x004fe20007800000 */
[--C-:B------:R-:W-:Y:S01]  /*1c30*/  FFMA R25, R25, UR6, -R7.reuse ;  /* 0x0000000619197c23 */ /* 0x100fe20008000807 */
[----:B------:R-:W-:Y:S01]  /*1c40*/  ULDC UR6, c[0x0][0x604] ;  /* 0x0001810000067ab9 */ /* 0x000fe20000000800 */
[----:B------:R-:W-:Y:S01]  /*1c50*/  FSETP.GEU.AND P6, PT, R24, -126, PT ;  /* 0xc2fc00001800780b */ /* 0x000fe20003fce000 */
[--C-:B------:R-:W-:Y:S01]  /*1c60*/  FFMA R28, R28, UR6, -R7.reuse ;  /* 0x000000061c1c7c23 */ /* 0x100fe20008000807 */
[----:B------:R-:W1:Y:S01]  /*1c70*/  SHFL.BFLY PT, R4, R3, 0x2, 0x1f ;  /* 0x0c401f0003047f89 */ /* 0x000e6200000e0000 */
[----:B------:R-:W-:Y:S01]  /*1c80*/  FSETP.GEU.AND P5, PT, R25, -126, PT ;  /* 0xc2fc00001900780b */ /* 0x000fe20003fae000 */
[----:B------:R-:W-:Y:S02]  /*1c90*/  ULDC UR6, c[0x0][0x604] ;  /* 0x0001810000067ab9 */ /* 0x000fe40000000800 */
[----:B------:R-:W-:Y:S01]  /*1ca0*/  FSETP.GEU.AND P1, PT, R28, -126, PT ;  /* 0xc2fc00001c00780b */ /* 0x000fe20003f2e000 */
[----:B------:R-:W-:Y:S01]  /*1cb0*/  FFMA R29, R29, UR6, -R7 ;  /* 0x000000061d1d7c23 */ /* 0x000fe20008000807 */
[----:B------:R-:W-:-:S02]  /*1cc0*/  ULDC UR6, c[0x0][0x604] ;  /* 0x0001810000067ab9 */ /* 0x000fc40000000800 */
[--C-:B------:R-:W-:Y:S01]  /*1cd0*/  FFMA R32, R32, UR6, -R7.reuse ;  /* 0x0000000620207c23 */ /* 0x100fe20008000807 */
[----:B------:R-:W-:Y:S01]  /*1ce0*/  ULDC UR6, c[0x0][0x604] ;  /* 0x0001810000067ab9 */ /* 0x000fe20000000800 */
[----:B------:R-:W-:Y:S01]  /*1cf0*/  FSETP.GEU.AND P2, PT, R29, -126, PT ;  /* 0xc2fc00001d00780b */ /* 0x000fe20003f4e000 */
[--C-:B------:R-:W-:Y:S01]  /*1d00*/  FFMA R33, R33, UR6, -R7.reuse ;  /* 0x0000000621217c23 */ /* 0x100fe20008000807 */
[----:B------:R-:W-:Y:S01]  /*1d10*/  ULDC UR6, c[0x0][0x604] ;  /* 0x0001810000067ab9 */ /* 0x000fe20000000800 */
[----:B------:R-:W-:Y:S01]  /*1d20*/  FSETP.GEU.AND P3, PT, R32, -126, PT ;  /* 0xc2fc00002000780b */ /* 0x000fe20003f6e000 */
[----:B------:R-:W-:Y:S01]  /*1d30*/  @!P5 FMUL R25, R25, 0.5 ;  /* 0x3f0000001919d820 */ /* 0x000fe20000400000 */
[--C-:B------:R-:W-:Y:S01]  /*1d40*/  FFMA R36, R36, UR6, -R7.reuse ;  /* 0x0000000624247c23 */ /* 0x100fe20008000807 */
[----:B------:R-:W-:Y:S01]  /*1d50*/  ULDC UR6, c[0x0][0x604] ;  /* 0x0001810000067ab9 */ /* 0x000fe20000000800 */
[----:B------:R-:W-:Y:S01]  /*1d60*/  @!P1 FMUL R28, R28, 0.5 ;  /* 0x3f0000001c1c9820 */ /* 0x000fe20000400000 */
[--C-:B------:R-:W-:Y:S01]  /*1d70*/  FFMA R37, R37, UR6, -R7.reuse ;  /* 0x0000000625257c23 */ /* 0x100fe20008000807 */
[----:B------:R-:W-:Y:S01]  /*1d80*/  ULDC UR6, c[0x0][0x604] ;  /* 0x0001810000067ab9 */ /* 0x000fe20000000800 */
[----:B------:R-:W2:Y:S01]  /*1d90*/  MUFU.EX2 R25, R25 ;  /* 0x0000001900197308 */ /* 0x000ea20000000800 */
[--C-:B------:R-:W-:Y:S01]  /*1da0*/  FFMA R40, R40, UR6, -R7.reuse ;  /* 0x0000000628287c23 */ /* 0x100fe20008000807 */
[----:B------:R-:W-:Y:S01]  /*1db0*/  @!P6 FMUL R24, R24, 0.5 ;  /* 0x3f0000001818e820 */ /* 0x000fe20000400000 */
[----:B------:R-:W-:Y:S01]  /*1dc0*/  @!P2 FMUL R29, R29, 0.5 ;  /* 0x3f0000001d1da820 */ /* 0x000fe20000400000 */
[----:B-1----:R-:W-:Y:S01]  /*1dd0*/  FMNMX R4, R3, R4, !PT ;  /* 0x0000000403047209 */ /* 0x002fe20007800000 */
[----:B------:R-:W-:Y:S01]  /*1de0*/  ULDC UR6, c[0x0][0x604] ;  /* 0x0001810000067ab9 */ /* 0x000fe20000000800 */
[----:B------:R-:W-:Y:S01]  /*1df0*/  @!P3 FMUL R32, R32, 0.5 ;  /* 0x3f0000002020b820 */ /* 0x000fe20000400000 */
[----:B------:R-:W-:Y:S01]  /*1e00*/  FFMA R41, R41, UR6, -R7 ;  /* 0x0000000629297c23 */ /* 0x000fe20008000807 */
[----:B------:R-:W1:Y:S01]  /*1e10*/  MUFU.EX2 R154, R28 ;  /* 0x0000001c009a7308 */ /* 0x000e620000000800 */
[----:B------:R-:W-:Y:S01]  /*1e20*/  FSETP.NEU.AND P4, PT, R4, -INF , PT ;  /* 0xff8000000400780b */ /* 0x000fe20003f8d000 */
[----:B------:R-:W-:-:S02]  /*1e30*/  ULDC UR6, c[0x0][0x604] ;  /* 0x0001810000067ab9 */ /* 0x000fc40000000800 */
[--C-:B------:R-:W-:Y:S01]  /*1e40*/  FFMA R44, R44, UR6, -R7.reuse ;  /* 0x000000062c2c7c23 */ /* 0x100fe20008000807 */
[----:B------:R-:W-:Y:S01]  /*1e50*/  FSEL R0, R4, RZ, P4 ;  /* 0x000000ff04007208 */ /* 0x000fe20002000000 */
[----:B------:R-:W-:Y:S01]  /*1e60*/  ULDC UR6, c[0x0][0x604] ;  /* 0x0001810000067ab9 */ /* 0x000fe20000000800 */
[----:B------:R-:W-:Y:S01]  /*1e70*/  FSETP.GEU.AND P4, PT, R33, -126, PT ;  /* 0xc2fc00002100780b */ /* 0x000fe20003f8e000 */
[----:B------:R-:W3:Y:S01]  /*1e80*/  MUFU.EX2 R152, R24 ;  /* 0x0000001800987308 */ /* 0x000ee20000000800 */
[----:B--2---:R-:W-:Y:S01]  /*1e90*/  @!P5 FMUL R25, R25, R25 ;  /* 0x000000191919d220 */ /* 0x004fe20000400000 */
[----:B------:R-:W-:Y:S01]  /*1ea0*/  FSETP.GEU.AND P5, PT, R37, -126, PT ;  /* 0xc2fc00002500780b */ /* 0x000fe20003fae000 */
[--C-:B------:R-:W-:Y:S01]  /*1eb0*/  FFMA R45, R45, UR6, -R7.reuse ;  /* 0x000000062d2d7c23 */ /* 0x100fe20008000807 */
[----:B------:R-:W-:Y:S02]  /*1ec0*/  ULDC UR6, c[0x0][0x604] ;  /* 0x0001810000067ab9 */ /* 0x000fe40000000800 */
[--C-:B------:R-:W-:Y:S01]  /*1ed0*/  FFMA R48, R48, UR6, -R7.reuse ;  /* 0x0000000630307c23 */ /* 0x100fe20008000807 */
[----:B------:R-:W-:Y:S01]  /*1ee0*/  ULDC UR6, c[0x0][0x604] ;  /* 0x0001810000067ab9 */ /* 0x000fe20000000800 */
[----:B------:R-:W2:Y:S01]  /*1ef0*/  MUFU.EX2 R29, R29 ;  /* 0x0000001d001d7308 */ /* 0x000ea20000000800 */
[----:B-1----:R-:W-:Y:S01]  /*1f00*/  @!P1 FMUL R154, R154, R154 ;  /* 0x0000009a9a9a9220 */ /* 0x002fe20000400000 */
[----:B------:R-:W-:Y:S01]  /*1f10*/  FSETP.GEU.AND P1, PT, R40, -126, PT ;  /* 0xc2fc00002800780b */ /* 0x000fe20003f2e000 */
[----:B------:R-:W-:Y:S01]  /*1f20*/  FFMA R49, R49, UR6, -R7 ;  /* 0x0000000631317c23 */ /* 0x000fe20008000807 */
[----:B------:R-:W-:Y:S01]  /*1f30*/  @!P4 FMUL R33, R33, 0.5 ;  /* 0x3f0000002121c820 */ /* 0x000fe20000400000 */
[----:B------:R-:W-:-:S02]  /*1f40*/  ULDC UR6, c[0x0][0x604] ;  /* 0x0001810000067ab9 */ /* 0x000fc40000000800 */
[----:B------:R-:W-:Y:S01]  /*1f50*/  @!P5 FMUL R37, R37, 0.5 ;  /* 0x3f0000002525d820 */ /* 0x000fe20000400000 */
[----:B------:R-:W1:Y:S01]  /*1f60*/  MUFU.EX2 R156, R32 ;  /* 0x00000020009c7308 */ /* 0x000e620000000800 */
[--C-:B------:R-:W-:Y:S01]  /*1f70*/  FFMA R52, R52, UR6, -R7.reuse ;  /* 0x0000000634347c23 */ /* 0x100fe20008000807 */
[----:B---3--:R-:W-:Y:S01]  /*1f80*/  @!P6 FMUL R152, R152, R152 ;  /* 0x000000989898e220 */ /* 0x008fe20000400000 */
[----:B------:R-:W-:Y:S01]  /*1f90*/  FSETP.GEU.AND P6, PT, R36, -126, PT ;  /* 0xc2fc00002400780b */ /* 0x000fe20003fce000 */
[----:B------:R-:W-:Y:S02]  /*1fa0*/  ULDC UR6, c[0x0][0x604] ;  /* 0x0001810000067ab9 */ /* 0x000fe40000000800 */
[----:B------:R-:W-:Y:S01]  /*1fb0*/  FFMA R53, R53, UR6, -R7 ;  /* 0x0000000635357c23 */ /* 0x000fe20008000807 */
[----:B------:R-:W-:Y:S01]  /*1fc0*/  @!P1 FMUL R40, R40, 0.5 ;  /* 0x3f00000028289820 */ /* 0x000fe20000400000 */
[----:B------:R-:W3:Y:S01]  /*1fd0*/  MUFU.EX2 R33, R33 ;  /* 0x0000002100217308 */ /* 0x000ee20000000800 */
[----:B--2---:R-:W-:Y:S01]  /*1fe0*/  @!P2 FMUL R29, R29, R29 ;  /* 0x0000001d1d1da220 */ /* 0x004fe20000400000 */
[----:B------:R-:W-:Y:S01]  /*1ff0*/  FSETP.GEU.AND P2, PT, R41, -126, PT ;  /* 0xc2fc00002900780b */ /* 0x000fe20003f4e000 */
[----:B------:R-:W-:-:S02]  /*2000*/  ULDC UR6, c[0x0][0x604] ;  /* 0x0001810000067ab9 */ /* 0x000fc40000000800 */
[----:B------:R-:W-:Y:S01]  /*2010*/  FMUL R0, R0, UR6 ;  /* 0x0000000600007c20 */ /* 0x000fe20008400000 */
[----:B------:R-:W-:Y:S02]  /*2020*/  ULDC UR6, c[0x0][0x604] ;  /* 0x0001810000067ab9 */ /* 0x000fe40000000800 */
[----:B------:R-:W2:Y:S01]  /*2030*/  MUFU.EX2 R37, R37 ;  /* 0x0000002500257308 */ /* 0x000ea20000000800 */
[----:B-1----:R-:W-:Y:S01]  /*2040*/  @!P3 FMUL R156, R156, R156 ;  /* 0x0000009c9c9cb220 */ /* 0x002fe20000400000 */
[----:B------:R-:W-:Y:S01]  /*2050*/  FSETP.GEU.AND P3, PT, R44, -126, PT ;  /* 0xc2fc00002c00780b */ /* 0x000fe20003f6e000 */
[----:B------:R-:W-:Y:S01]  /*2060*/  @!P6 FMUL R36, R36, 0.5 ;  /* 0x3f0000002424e820 */ /* 0x000fe20000400000 */
[--C-:B------:R-:W-:Y:S01]  /*2070*/  FFMA R26, R26, UR6, -R0.reuse ;  /* 0x000000061a1a7c23 */ /* 0x100fe20008000800 */
[----:B------:R-:W-:Y:S01]  /*2080*/  ULDC UR6, c[0x0][0x604] ;  /* 0x0001810000067ab9 */ /* 0x000fe20000000800 */
[--C-:B------:R-:W-:Y:S01]  /*2090*/  FFMA R55, R55, UR7, -R0.reuse ;  /* 0x0000000737377c23 */ /* 0x100fe20008000800 */
[----:B------:R-:W-:Y:S01]  /*20a0*/  @!P2 FMUL R41, R41, 0.5 ;  /* 0x3f0000002929a820 */ /* 0x000fe20000400000 */
[----:B------:R-:W1:Y:S01]  /*20b0*/  MUFU.EX2 R9, R40 ;  /* 0x0000002800097308 */ /* 0x000e620000000800 */
[----:B---3--:R-:W-:Y:S01]  /*20c0*/  @!P4 FMUL R33, R33, R33 ;  /* 0x000000212121c220 */ /* 0x008fe20000400000 */
[----:B------:R-:W-:Y:S01]  /*20d0*/  FSETP.GEU.AND P4, PT, R45, -126, PT ;  /* 0xc2fc00002d00780b */ /* 0x000fe20003f8e000 */
[----:B------:R-:W-:Y:S01]  /*20e0*/  FFMA R27, R27, UR6, -R0 ;  /* 0x000000061b1b7c23 */ /* 0x000fe20008000800 */
[----:B------:R-:W-:-:S02]  /*20f0*/  ULDC UR6, c[0x0][0x604] ;  /* 0x0001810000067ab9 */ /* 0x000fc40000000800 */
[--C-:B------:R-:W-:Y:S01]  /*2100*/  FFMA R30, R30, UR6, -R0.reuse ;  /* 0x000000061e1e7c23 */ /* 0x100fe20008000800 */
[----:B------:R-:W-:Y:S01]  /*2110*/  @!P3 FMUL R44, R44, 0.5 ;  /* 0x3f0000002c2cb820 */ /* 0x000fe20000400000 */
[----:B------:R-:W3:Y:S01]  /*2120*/  MUFU.EX2 R158, R36 ;  /* 0x00000024009e7308 */ /* 0x000ee20000000800 */
[----:B--2---:R-:W-:Y:S01]  /*2130*/  @!P5 FMUL R37, R37, R37 ;  /* 0x000000252525d220 */ /* 0x004fe20000400000 */
[----:B------:R-:W-:Y:S01]  /*2140*/  FSETP.GEU.AND P5, PT, R49, -126, PT ;  /* 0xc2fc00003100780b */ /* 0x000fe20003fae000 */
[----:B------:R-:W-:Y:S02]  /*2150*/  ULDC UR6, c[0x0][0x604] ;  /* 0x0001810000067ab9 */ /* 0x000fe40000000800 */
[--C-:B------:R-:W-:Y:S01]  /*2160*/  FFMA R31, R31, UR6, -R0.reuse ;  /* 0x000000061f1f7c23 */ /* 0x100fe20008000800 */
[----:B------:R-:W-:Y:S01]  /*2170*/  ULDC UR6, c[0x0][0x604] ;  /* 0x0001810000067ab9 */ /* 0x000fe20000000800 */
[----:B------:R-:W-:Y:S01]  /*2180*/  @!P4 FMUL R45, R45, 0.5 ;  /* 0x3f0000002d2dc820 */ /* 0x000fe20000400000 */
[----:B------:R-:W2:Y:S01]  /*2190*/  MUFU.EX2 R160, R41 ;  /* 0x0000002900a07308 */ /* 0x000ea20000000800 */
[----:B-1----:R-:W-:Y:S01]  /*21a0*/  @!P1 FMUL R9, R9, R9 ;  /* 0x0000000909099220 */ /* 0x002fe20000400000 */
[----:B------:R-:W-:Y:S01]  /*21b0*/  FSETP.GEU.AND P1, PT, R52, -126, PT ;  /* 0xc2fc00003400780b */ /* 0x000fe20003f2e000 */
[--C-:B------:R-:W-:Y:S01]  /*21c0*/  FFMA R34, R34, UR6, -R0.reuse ;  /* 0x0000000622227c23 */ /* 0x100fe20008000800 */
[----:B------:R-:W-:Y:S01]  /*21d0*/  ULDC UR6, c[0x0][0x604] ;  /* 0x0001810000067ab9 */ /* 0x000fe20000000800 */
[----:B------:R-:W-:Y:S01]  /*21e0*/  FADD R3, R152, R9 ;  /* 0x0000000998037221 */ /* 0x000fe20000000000 */
[--C-:B------:R-:W-:Y:S01]  /*21f0*/  FFMA R35, R35, UR6, -R0.reuse ;  /* 0x0000000623237c23 */ /* 0x100fe20008000800 */
[----:B------:R-:W-:Y:S01]  /*2200*/  @!P5 FMUL R49, R49, 0.5 ;  /* 0x3f0000003131d820 */ /* 0x000fe20000400000 */
[----:B------:R-:W1:Y:S01]  /*2210*/  MUFU.EX2 R162, R45 ;  /* 0x0000002d00a27308 */ /* 0x000e620000000800 */
[----:B---3--:R-:W-:Y:S01]  /*2220*/  @!P6 FMUL R158, R158, R158 ;  /* 0x0000009e9e9ee220 */ /* 0x008fe20000400000 */
[----:B------:R-:W-:Y:S01]  /*2230*/  FSETP.GEU.AND P6, PT, R48, -126, PT ;  /* 0xc2fc00003000780b */ /* 0x000fe20003fce000 */
[----:B------:R-:W-:Y:S01]  /*2240*/  ULDC UR6, c[0x0][0x604] ;  /* 0x0001810000067ab9 */ /* 0x000fe20000000800 */
[----:B------:R-:W-:Y:S01]  /*2250*/  F2FP.F16.F32.PACK_AB R152, R25, R152 ;  /* 0x000000981998723e */ /* 0x000fe200000000ff */
[--C-:B------:R-:W-:Y:S01]  /*2260*/  FFMA R38, R38, UR6, -R0.reuse ;  /* 0x0000000626267c23 */ /* 0x100fe20008000800 */
[----:B------:R-:W-:Y:S01]  /*2270*/  ULDC UR6, c[0x0][0x604] ;  /* 0x0001810000067ab9 */ /* 0x000fe20000000800 */
[----:B------:R-:W-:Y:S01]  /*2280*/  @!P1 FMUL R52, R52, 0.5 ;  /* 0x3f00000034349820 */ /* 0x000fe20000400000 */
[----:B------:R-:W3:Y:S01]  /*2290*/  MUFU.EX2 R11, R44 ;  /* 0x0000002c000b7308 */ /* 0x000ee20000000800 */
[----:B--2---:R-:W-:Y:S01]  /*22a0*/  @!P2 FMUL R160, R160, R160 ;  /* 0x000000a0a0a0a220 */ /* 0x004fe20000400000 */
[----:B------:R-:W-:Y:S01]  /*22b0*/  FSETP.GEU.AND P2, PT, R53, -126, PT ;  /* 0xc2fc00003500780b */ /* 0x000fe20003f4e000 */
[----:B------:R-:W-:Y:S01]  /*22c0*/  FFMA R39, R39, UR6, -R0 ;  /* 0x0000000627277c23 */ /* 0x000fe20008000800 */
[----:B------:R-:W-:-:S02]  /*22d0*/  ULDC UR6, c[0x0][0x604] ;  /* 0x0001810000067ab9 */ /* 0x000fc40000000800 */
[--C-:B------:R-:W-:Y:S01]  /*22e0*/  FFMA R42, R42, UR6, -R0.reuse ;  /* 0x000000062a2a7c23 */ /* 0x100fe20008000800 */
[----:B------:R-:W-:Y:S01]  /*22f0*/  @!P6 FMUL R48, R48, 0.5 ;  /* 0x3f0000003030e820 */ /* 0x000fe20000400000 */
[----:B------:R-:W2:Y:S01]  /*2300*/  MUFU.EX2 R164, R49 ;  /* 0x0000003100a47308 */ /* 0x000ea20000000800 */
[----:B-1----:R-:W-:Y:S01]  /*2310*/  @!P4 FMUL R162, R162, R162 ;  /* 0x000000a2a2a2c220 */ /* 0x002fe20000400000 */
[----:B------:R-:W-:Y:S01]  /*2320*/  FSETP.GEU.AND P4, PT, R27, -126, PT ;  /* 0xc2fc00001b00780b */ /* 0x000fe20003f8e000 */
[----:B------:R-:W-:Y:S02]  /*2330*/  ULDC UR6, c[0x0][0x604] ;  /* 0x0001810000067ab9 */ /* 0x000fe40000000800 */
[--C-:B------:R-:W-:Y:S01]  /*2340*/  FFMA R43, R43, UR6, -R0.reuse ;  /* 0x000000062b2b7c23 */ /* 0x100fe20008000800 */
[----:B------:R-:W-:Y:S01]  /*2350*/  ULDC UR6, c[0x0][0x604] ;  /* 0x0001810000067ab9 */ /* 0x000fe20000000800 */
[----:B------:R-:W-:Y:S01]  /*2360*/  @!P2 FMUL R53, R53, 0.5 ;  /* 0x3f0000003535a820 */ /* 0x000fe20000400000 */
[----:B------:R-:W1:Y:S01]  /*2370*/  MUFU.EX2 R17, R52 ;  /* 0x0000003400117308 */ /* 0x000e620000000800 */
[----:B---3--:R-:W-:Y:S01]  /*2380*/  @!P3 FMUL R11, R11, R11 ;  /* 0x0000000b0b0bb220 */ /* 0x008fe20000400000 */
[----:B------:R-:W-:Y:S01]  /*2390*/  FSETP.GEU.AND P3, PT, R26, -126, PT ;  /* 0xc2fc00001a00780b */ /* 0x000fe20003f6e000 */
[--C-:B------:R-:W-:Y:S01]  /*23a0*/  FFMA R51, R51, UR6, -R0.reuse ;  /* 0x0000000633337c23 */ /* 0x100fe20008000800 */
[----:B------:R-:W-:Y:S01]  /*23b0*/  ULDC UR6, c[0x0][0x604] ;  /* 0x0001810000067ab9 */ /* 0x000fe20000000800 */
[----:B------:R-:W-:Y:S01]  /*23c0*/  FADD R19, R154, R11 ;  /* 0x0000000b9a137221 */ /* 0x000fe20000000000 */
[----:B------:R-:W-:Y:S01]  /*23d0*/  FFMA R46, R46, UR6, -R0 ;  /* 0x000000062e2e7c23 */ /* 0x000fe20008000800 */
[----:B------:R-:W-:Y:S01]  /*23e0*/  @!P4 FMUL R27, R27, 0.5 ;  /* 0x3f0000001b1bc820 */ /* 0x000fe20000400000 */
[----:B------:R-:W3:Y:S01]  /*23f0*/  MUFU.EX2 R7, R48 ;  /* 0x0000003000077308 */ /* 0x000ee20000000800 */
[----:B--2---:R-:W-:Y:S01]  /*2400*/  @!P5 FMUL R164, R164, R164 ;  /* 0x000000a4a4a4d220 */ /* 0x004fe20000400000 */
[----:B------:R-:W-:Y:S01]  /*2410*/  FSETP.GEU.AND P5, PT, R31, -126, PT ;  /* 0xc2fc00001f00780b */ /* 0x000fe20003fae000 */
[----:B------:R-:W-:Y:S01]  /*2420*/  ULDC UR6, c[0x0][0x604] ;  /* 0x0001810000067ab9 */ /* 0x000fe20000000800 */
[----:B------:R-:W-:Y:S01]  /*2430*/  FADD R21, R29, R162 ;  /* 0x000000a21d157221 */ /* 0x000fe20000000000 */
        /* <DEDUP_REMOVED lines=8> */
[----:B------:R-:W-:Y:S01]  /*24c0*/  F2FP.F16.F32.PACK_AB R154, R29, R154 ;  /* 0x0000009a1d9a723e */ /* 0x000fe200000000ff */
[----:B------:R-:W-:Y:S01]  /*24d0*/  FFMA R0, R54, UR6, -R0 ;  /* 0x0000000636007c23 */ /* 0x000fe20008000800 */
[----:B------:R-:W-:Y:S01]  /*24e0*/  @!P5 FMUL R31, R31, 0.5 ;  /* 0x3f0000001f1fd820 */ /* 0x000fe20000400000 */
[----:B------:R-:W1:Y:S01]  /*24f0*/  MUFU.EX2 R6, R27 ;  /* 0x0000001b00067308 */ /* 0x000e620000000800 */
[----:B---3--:R-:W-:Y:S01]  /*2500*/  @!P6 FMUL R7, R7, R7 ;  /* 0x000000070707e220 */ /* 0x008fe20000400000 */
[----:B------:R-:W-:-:S02]  /*2510*/  FSETP.GEU.AND P6, PT, R30, -126, PT ;  /* 0xc2fc00001e00780b */ /* 0x000fc40003fce000 */
[----:B------:R-:W-:Y:S01]  /*2520*/  F2FP.F16.F32.PACK_AB R162, R162, R11 ;  /* 0x0000000ba2a2723e */ /* 0x000fe200000000ff */
[----:B------:R-:W-:Y:S01]  /*2530*/  FADD R24, R156, R7 ;  /* 0x000000079c187221 */ /* 0x000fe20000000000 */
[----:B------:R-:W-:Y:S01]  /*2540*/  F2FP.F16.F32.PACK_AB R156, R33, R156 ;  /* 0x0000009c219c723e */ /* 0x000fe200000000ff */
[----:B------:R-:W-:Y:S01]  /*2550*/  @!P1 FMUL R34, R34, 0.5 ;  /* 0x3f00000022229820 */ /* 0x000fe20000400000 */
[----:B------:R3:W4:Y:S01]  /*2560*/  MUFU.EX2 R153, R26 ;  /* 0x0000001a00997308 */ /* 0x0007220000000800 */
[----:B--2---:R-:W-:Y:S01]  /*2570*/  @!P2 FMUL R166, R166, R166 ;  /* 0x000000a6a6a6a220 */ /* 0x004fe20000400000 */
[----:B------:R-:W-:Y:S01]  /*2580*/  FSETP.GEU.AND P2, PT, R35, -126, PT ;  /* 0xc2fc00002300780b */ /* 0x000fe20003f4e000 */
[----:B------:R-:W-:Y:S01]  /*2590*/  FADD R23, R3, R24 ;  /* 0x0000001803177221 */ /* 0x000fe20000000000 */
[----:B------:R-:W-:Y:S01]  /*25a0*/  FADD R3, R25, R160 ;  /* 0x000000a019037221 */ /* 0x000fe20000000000 */
[----:B------:R-:W-:Y:S01]  /*25b0*/  FADD R24, R33, R164 ;  /* 0x000000a421187221 */ /* 0x000fe20000000000 */
[----:B------:R-:W-:Y:S01]  /*25c0*/  FADD R28, R37, R166 ;  /* 0x000000a6251c7221 */ /* 0x000fe20000000000 */
[----:B------:R-:W-:Y:S01]  /*25d0*/  @!P6 FMUL R30, R30, 0.5 ;  /* 0x3f0000001e1ee820 */ /* 0x000fe20000400000 */
[----:B------:R-:W2:Y:S01]  /*25e0*/  MUFU.EX2 R10, R31 ;  /* 0x0000001f000a7308 */ /* 0x000ea20000000800 */
[----:B-1----:R-:W-:Y:S01]  /*25f0*/  @!P4 FMUL R6, R6, R6 ;  /* 0x000000060606c220 */ /* 0x002fe20000400000 */
[----:B------:R-:W-:Y:S01]  /*2600*/  FSETP.GEU.AND P4, PT, R39, -126, PT ;  /* 0xc2fc00002700780b */ /* 0x000fe20003f8e000 */
[----:B---3--:R-:W-:Y:S01]  /*2610*/  FADD R26, R158, R17 ;  /* 0x000000119e1a7221 */ /* 0x008fe20000000000 */
[----:B------:R-:W-:Y:S01]  /*2620*/  FADD R3, R3, R24 ;  /* 0x0000001803037221 */ /* 0x000fe20000000000 */
[----:B------:R-:W-:Y:S01]  /*2630*/  FADD R28, R21, R28 ;  /* 0x0000001c151c7221 */ /* 0x000fe20000000000 */
[----:B------:R-:W-:Y:S01]  /*2640*/  F2FP.F16.F32.PACK_AB R158, R37, R158 ;  /* 0x0000009e259e723e */ /* 0x000fe200000000ff */
[----:B------:R-:W-:Y:S01]  /*2650*/  @!P2 FMUL R35, R35, 0.5 ;  /* 0x3f0000002323a820 */ /* 0x000fe20000400000 */
[----:B------:R-:W1:Y:S01]  /*2660*/  MUFU.EX2 R157, R34 ;  /* 0x00000022009d7308 */ /* 0x000e620000000800 */
[----:B----4-:R-:W-:Y:S01]  /*2670*/  @!P3 FMUL R153, R153, R153 ;  /* 0x000000999999b220 */ /* 0x010fe20000400000 */
[----:B------:R-:W-:Y:S01]  /*2680*/  FSETP.GEU.AND P3, PT, R38, -126, PT ;  /* 0xc2fc00002600780b */ /* 0x000fe20003f6e000 */
[----:B------:R-:W-:Y:S01]  /*2690*/  FADD R26, R19, R26 ;  /* 0x0000001a131a7221 */ /* 0x000fe20000000000 */
[----:B------:R-:W-:Y:S01]  /*26a0*/  FADD R28, R3, R28 ;  /* 0x0000001c031c7221 */ /* 0x000fe20000000000 */
[----:B------:R-:W-:-:S02]  /*26b0*/  MOV R3, UR18 ;  /* 0x0000001200037c02 */ /* 0x000fc40008000f00 */
[----:B------:R-:W-:Y:S01]  /*26c0*/  @!P4 FMUL R39, R39, 0.5 ;  /* 0x3f0000002727c820 */ /* 0x000fe20000400000 */
[----:B------:R-:W3:Y:S01]  /*26d0*/  MUFU.EX2 R155, R30 ;  /* 0x0000001e009b7308 */ /* 0x000ee20000000800 */
[----:B--2---:R-:W-:Y:S01]  /*26e0*/  @!P5 FMUL R10, R10, R10 ;  /* 0x0000000a0a0ad220 */ /* 0x004fe20000400000 */
[----:B------:R-:W-:Y:S01]  /*26f0*/  FSETP.GEU.AND P5, PT, R43, -126, PT ;  /* 0xc2fc00002b00780b */ /* 0x000fe20003fae000 */
[----:B------:R-:W-:Y:S01]  /*2700*/  FADD R23, R23, R26 ;  /* 0x0000001a17177221 */ /* 0x000fe20000000000 */
[----:B------:R2:W-:Y:S01]  /*2710*/  SYNCS.ARRIVE.TRANS64.A1T0 RZ, [R3+UR15], RZ ;  /* 0x000000ff03ff79a7 */ /* 0x0005e2000810000f */
[----:B------:R-:W-:Y:S02]  /*2720*/  F2FP.F16.F32.PACK_AB R160, R160, R9 ;  /* 0x00000009a0a0723e */ /* 0x000fe400000000ff */
[----:B------:R-:W-:Y:S01]  /*2730*/  @!P3 FMUL R38, R38, 0.5 ;  /* 0x3f0000002626b820 */ /* 0x000fe20000400000 */
[----:B------:R-:W4:Y:S01]  /*2740*/  MUFU.EX2 R18, R35 ;  /* 0x0000002300127308 */ /* 0x000f220000000800 */
[----:B-1----:R-:W-:Y:S01]  /*2750*/  @!P1 FMUL R157, R157, R157 ;  /* 0x0000009d9d9d9220 */ /* 0x002fe20000400000 */
[----:B------:R-:W-:Y:S01]  /*2760*/  FSETP.GEU.AND P1, PT, R51, -126, PT ;  /* 0xc2fc00003300780b */ /* 0x000fe20003f2e000 */
[----:B--2---:R-:W-:Y:S01]  /*2770*/  FADD R3, R23, R28 ;  /* 0x0000001c17037221 */ /* 0x004fe20000000000 */
[----:B------:R-:W-:-:S03]  /*2780*/  F2FP.F16.F32.PACK_AB R164, R164, R7 ;  /* 0x00000007a4a4723e */ /* 0x000fc600000000ff */
[----:B------:R-:W-:Y:S01]  /*2790*/  @!P5 FMUL R43, R43, 0.5 ;  /* 0x3f0000002b2bd820 */ /* 0x000fe20000400000 */
[----:B------:R-:W1:Y:S01]  /*27a0*/  MUFU.EX2 R20, R39 ;  /* 0x0000002700147308 */ /* 0x000e620000000800 */
[----:B---3--:R-:W-:Y:S01]  /*27b0*/  @!P6 FMUL R155, R155, R155 ;  /* 0x0000009b9b9be220 */ /* 0x008fe20000400000 */
[----:B------:R-:W-:Y:S02]  /*27c0*/  FSETP.GEU.AND P6, PT, R42, -126, PT ;  /* 0xc2fc00002a00780b */ /* 0x000fe40003fce000 */
[----:B------:R-:W-:-:S03]  /*27d0*/  F2FP.F16.F32.PACK_AB R166, R166, R17 ;  /* 0x00000011a6a6723e */ /* 0x000fc600000000ff */
[----:B------:R-:W-:Y:S01]  /*27e0*/  @!P1 FMUL R51, R51, 0.5 ;  /* 0x3f00000033339820 */ /* 0x000fe20000400000 */
[----:B------:R-:W2:Y:S01]  /*27f0*/  MUFU.EX2 R159, R38 ;  /* 0x00000026009f7308 */ /* 0x000ea20000000800 */
[----:B----4-:R-:W-:Y:S01]  /*2800*/  @!P2 FMUL R18, R18, R18 ;  /* 0x000000121212a220 */ /* 0x010fe20000400000 */
[----:B------:R-:W-:-:S05]  /*2810*/  FSETP.GEU.AND P2, PT, R46, -126, PT ;  /* 0xc2fc00002e00780b */ /* 0x000fca0003f4e000 */
[----:B------:R-:W-:Y:S01]  /*2820*/  @!P6 FMUL R42, R42, 0.5 ;  /* 0x3f0000002a2ae820 */ /* 0x000fe20000400000 */
[----:B------:R-:W3:Y:S01]  /*2830*/  MUFU.EX2 R161, R43 ;  /* 0x0000002b00a17308 */ /* 0x000ee20000000800 */
[----:B-1----:R-:W-:Y:S01]  /*2840*/  @!P4 FMUL R20, R20, R20 ;  /* 0x000000141414c220 */ /* 0x002fe20000400000 */
[----:B------:R-:W-:-:S05]  /*2850*/  FSETP.GEU.AND P4, PT, R50, -126, PT ;  /* 0xc2fc00003200780b */ /* 0x000fca0003f8e000 */
[----:B------:R-:W-:Y:S01]  /*2860*/  @!P2 FMUL R46, R46, 0.5 ;  /* 0x3f0000002e2ea820 */ /* 0x000fe20000400000 */
[----:B------:R-:W1:Y:S01]  /*2870*/  MUFU.EX2 R165, R51 ;  /* 0x0000003300a57308 */ /* 0x000e620000000800 */
[----:B--2---:R-:W-:Y:S01]  /*2880*/  @!P3 FMUL R159, R159, R159 ;  /* 0x0000009f9f9fb220 */ /* 0x004fe20000400000 */
[----:B------:R-:W-:-:S05]  /*2890*/  FSETP.GEU.AND P3, PT, R47, -126, PT ;  /* 0xc2fc00002f00780b */ /* 0x000fca0003f6e000 */
[----:B------:R-:W-:Y:S01]  /*28a0*/  @!P4 FMUL R50, R50, 0.5 ;  /* 0x3f0000003232c820 */ /* 0x000fe20000400000 */
[----:B------:R-:W2:Y:S01]  /*28b0*/  MUFU.EX2 R42, R42 ;  /* 0x0000002a002a7308 */ /* 0x000ea20000000800 */
[----:B---3--:R-:W-:Y:S01]  /*28c0*/  @!P5 FMUL R161, R161, R161 ;  /* 0x000000a1a1a1d220 */ /* 0x008fe20000400000 */
[----:B------:R-:W-:-:S03]  /*28d0*/  FSETP.GEU.AND P5, PT, R55, -126, PT ;  /* 0xc2fc00003700780b */ /* 0x000fc60003fae000 */
[----:B------:R-:W-:Y:S02]  /*28e0*/  FADD R27, R6, R161 ;  /* 0x000000a1061b7221 */ /* 0x000fe40000000000 */
[----:B------:R-:W-:Y:S01]  /*28f0*/  @!P3 FMUL R47, R47, 0.5 ;  /* 0x3f0000002f2fb820 */ /* 0x000fe20000400000 */
[----:B------:R-:W3:Y:S01]  /*2900*/  MUFU.EX2 R46, R46 ;  /* 0x0000002e002e7308 */ /* 0x000ee20000000800 */
[----:B-1----:R-:W-:Y:S01]  /*2910*/  @!P1 FMUL R165, R165, R165 ;  /* 0x000000a5a5a59220 */ /* 0x002fe20000400000 */
[----:B------:R-:W-:-:S03]  /*2920*/  FSETP.GEU.AND P1, PT, R0, -126, PT ;  /* 0xc2fc00000000780b */ /* 0x000fc60003f2e000 */
[----:B------:R-:W-:Y:S02]  /*2930*/  FADD R30, R18, R165 ;  /* 0x000000a5121e7221 */ /* 0x000fe40000000000 */
[----:B------:R-:W-:Y:S01]  /*2940*/  @!P5 FMUL R55, R55, 0.5 ;  /* 0x3f0000003737d820 */ /* 0x000fe20000400000 */
[----:B------:R-:W1:Y:S01]  /*2950*/  MUFU.EX2 R163, R47 ;  /* 0x0000002f00a37308 */ /* 0x000e620000000800 */
[----:B--2---:R-:W-:Y:S01]  /*2960*/  @!P6 FMUL R42, R42, R42 ;  /* 0x0000002a2a2ae220 */ /* 0x004fe20000400000 */
[----:B------:R-:W-:-:S04]  /*2970*/  FADD R31, R27, R30 ;  /* 0x0000001e1b1f7221 */ /* 0x000fc80000000000 */
[----:B------:R-:W-:Y:S01]  /*2980*/  F2FP.F16.F32.PACK_AB R161, R161, R42 ;  /* 0x0000002aa1a1723e */ /* 0x000fe200000000ff */
[----:B------:R-:W-:Y:S01]  /*2990*/  @!P1 FMUL R0, R0, 0.5 ;  /* 0x3f00000000009820 */ /* 0x000fe20000400000 */
[----:B------:R-:W2:Y:S01]  /*29a0*/  MUFU.EX2 R50, R50 ;  /* 0x0000003200327308 */ /* 0x000ea20000000800 */
[----:B---3--:R-:W-:-:S04]  /*29b0*/  @!P2 FMUL R46, R46, R46 ;  /* 0x0000002e2e2ea220 */ /* 0x008fc80000400000 */
[----:B------:R-:W-:Y:S01]  /*29c0*/  FADD R19, R155, R46 ;  /* 0x0000002e9b137221 */ /* 0x000fe20000000000 */
[----:B------:R-:W-:Y:S02]  /*29d0*/  F2FP.F16.F32.PACK_AB R155, R10, R155 ;  /* 0x0000009b0a9b723e */ /* 0x000fe400000000ff */
[----:B------:R-:W3:Y:S01]  /*29e0*/  MUFU.EX2 R167, R55 ;  /* 0x0000003700a77308 */ /* 0x000ee20000000800 */
[----:B-1----:R-:W-:-:S04]  /*29f0*/  @!P3 FMUL R163, R163, R163 ;  /* 0x000000a3a3a3b220 */ /* 0x002fc80000400000 */
[----:B------:R-:W-:Y:S01]  /*2a00*/  FADD R21, R10, R163 ;  /* 0x000000a30a157221 */ /* 0x000fe20000000000 */
[----:B------:R-:W-:Y:S02]  /*2a10*/  F2FP.F16.F32.PACK_AB R163, R163, R46 ;  /* 0x0000002ea3a3723e */ /* 0x000fe400000000ff */
[----:B------:R1:W4:Y:S01]  /*2a20*/  MUFU.EX2 R168, R0 ;  /* 0x0000000000a87308 */ /* 0x0003220000000800 */
[----:B--2---:R-:W-:-:S04]  /*2a30*/  @!P4 FMUL R50, R50, R50 ;  /* 0x000000323232c220 */ /* 0x004fc80000400000 */
[----:B------:R-:W-:Y:S01]  /*2a40*/  FADD R27, R157, R50 ;  /* 0x000000329d1b7221 */ /* 0x000fe20000000000 */
[----:B------:R-:W-:Y:S02]  /*2a50*/  F2FP.F16.F32.PACK_AB R157, R18, R157 ;  /* 0x0000009d129d723e */ /* 0x000fe400000000ff */
[----:B------:R-:W-:Y:S01]  /*2a60*/  F2FP.F16.F32.PACK_AB R165, R165, R50 ;  /* 0x00000032a5a5723e */ /* 0x000fe200000000ff */
[----:B---3--:R-:W-:Y:S01]  /*2a70*/  @!P5 FMUL R167, R167, R167 ;  /* 0x000000a7a7a7d220 */ /* 0x008fe20000400000 */
[----:B-1----:R-:W-:Y:S01]  /*2a80*/  FADD R0, R153, R42 ;  /* 0x0000002a99007221 */ /* 0x002fe20000000000 */
[----:B------:R-:W-:Y:S02]  /*2a90*/  F2FP.F16.F32.PACK_AB R153, R6, R153 ;  /* 0x000000990699723e */ /* 0x000fe400000000ff */
[----:B------:R-:W-:Y:S01]  /*2aa0*/  FADD R30, R20, R167 ;  /* 0x000000a7141e7221 */ /* 0x000fe20000000000 */
[----:B------:R-:W-:Y:S01]  /*2ab0*/  FADD R0, R0, R27 ;  /* 0x0000001b00007221 */ /* 0x000fe20000000000 */
[----:B----4-:R-:W-:-:S02]  /*2ac0*/  @!P1 FMUL R168, R168, R168 ;  /* 0x000000a8a8a89220 */ /* 0x010fc40000400000 */
[----:B------:R-:W-:Y:S02]  /*2ad0*/  FADD R30, R21, R30 ;  /* 0x0000001e151e7221 */ /* 0x000fe40000000000 */
[----:B------:R-:W-:Y:S02]  /*2ae0*/  FADD R24, R159, R168 ;  /* 0x000000a89f187221 */ /* 0x000fe40000000000 */
[----:B------:R-:W-:Y:S01]  /*2af0*/  FADD R31, R31, R30 ;  /* 0x0000001e1f1f7221 */ /* 0x000fe20000000000 */
[----:B------:R-:W-:Y:S01]  /*2b00*/  F2FP.F16.F32.PACK_AB R159, R20, R159 ;  /* 0x0000009f149f723e */ /* 0x000fe200000000ff */
[----:B------:R-:W-:-:S04]  /*2b10*/  FADD R19, R19, R24 ;  /* 0x0000001813137221 */ /* 0x000fc80000000000 */
[----:B------:R-:W-:-:S04]  /*2b20*/  FADD R0, R0, R19 ;  /* 0x0000001300007221 */ /* 0x000fc80000000000 */
[----:B------:R-:W-:Y:S01]  /*2b30*/  FADD R0, R0, R31 ;  /* 0x0000001f00007221 */ /* 0x000fe20000000000 */
[----:B------:R-:W-:Y:S06]  /*2b40*/  @!P0 BRA `(.L_x_19) ;  /* 0x0000000000048947 */ /* 0x000fec0003800000 */
[----:B------:R-:W-:Y:S01]  /*2b50*/  BPT.TRAP 0x1 ;  /* 0x000000040000795c */ /* 0x000fe20000300000 */
.L_x_19:
[----:B------:R-:W-:-:S13]  /*2b60*/  R2UR UR6, R16 ;  /* 0x00000000100672ca */ /* 0x000fda00000e0000 */
[----:B------:R-:W1:Y:S01]  /*2b70*/  SYNCS.PHASECHK.TRANS64.TRYWAIT P1, [UR6+0x38008], R56 ;  /* 0x03800838ff0075a7 */ /* 0x000e620008020146 */
[----:B------:R-:W-:-:S06]  /*2b80*/  ULOP3.LUT UR6, UR11, 0x2000000, URZ, 0xfc, !UPT ;  /* 0x020000000b067892 */ /* 0x000fcc000f8efc3f */
[----:B------:R-:W-:Y:S01]  /*2b90*/  MOV R184, UR6 ;  /* 0x0000000600b87c02 */ /* 0x000fe20008000f00 */
[----:B-1----:R-:W-:Y:S06]  /*2ba0*/  @!P1 BRA `(.L_x_20) ;  /* 0x0000006c00549947 */ /* 0x002fec0003800000 */
.L_x_104:
[----:B------:R-:W-:Y:S01]  /*2bb0*/  R2UR UR10, R184 ;  /* 0x00000000b80a72ca */ /* 0x000fe200000e0000 */
[----:B-1----:R-:W-:Y:S01]  /*2bc0*/  WARPGROUP.ARRIVE ;  /* 0x00000000000079c5 */ /* 0x002fe20000000000 */
[----:B------:R-:W-:Y:S01]  /*2bd0*/  UMOV UR7, 0x40000040 ;  /* 0x4000004000077882 */ /* 0x000fe20000000000 */
[----:B------:R-:W-:-:S10]  /*2be0*/  F2FP.F16.F32.PACK_AB R167, R167, R168 ;  /* 0x000000a8a7a7723e */ /* 0x000fd400000000ff */
[----:B------:R-:W-:-:S09]  /*2bf0*/  UIADD3 UR6, UR10, 0x800, URZ ;  /* 0x000008000a067890 */ /* 0x000fd2000fffe03f */
[----:B------:R-:W-:Y:S01]  /*2c00*/  HGMMA.64x256x16.F32 R24, R152, gdesc[UR4].tnspB, RZ, !UPT, gsb0 ;  /* 0x43e0000498187df0 */ /* 0x000fe2000c0008ff */
[----:B------:R-:W-:Y:S01]  /*2c10*/  UIADD3 UR6, UR10, 0x880, URZ ;  /* 0x000008800a067890 */ /* 0x000fe2000fffe03f */
[----:B------:R-:W-:Y:S01]  /*2c20*/  UMOV UR7, 0x40000040 ;  /* 0x4000004000077882 */ /* 0x000fe20000000000 */
[----:B------:R-:W-:Y:S02]  /*2c30*/  WARPGROUP.DEPBAR.LE gsb0, 0x0 ;  /* 0x00008000000079c5 */ /* 0x000fe40000010000 */
[----:B------:R-:W-:-:S15]  /*2c40*/  WARPGROUP.ARRIVE ;  /* 0x00000000000079c5 */ /* 0x000fde0000000000 */
[----:B------:R-:W-:-:S08]  /*2c50*/  NOP ;  /* 0x0000000000007918 */ /* 0x000fd00000000000 */
[----:B------:R-:W-:Y:S01]  /*2c60*/  HGMMA.64x256x16.F32 R24, R156, gdesc[UR4].tnspB, R24, gsb0 ;  /* 0x43e000049c187df0 */ /* 0x000fe20008000818 */
        /* <DEDUP_REMOVED lines=11> */
[----:B------:R-:W-:Y:S03]  /*2d20*/  HGMMA.64x256x16.F32 R24, R164, gdesc[UR4].tnspB, R24, gsb0 ;  /* 0x43e00004a4187df0 */ /* 0x000fe60008000818 */
[----:B------:R-:W-:Y:S02]  /*2d30*/  WARPGROUP.DEPBAR.LE gsb0, 0x0 ;  /* 0x00008000000079c5 */ /* 0x000fe40000010000 */
[----:B------:R-:W-:Y:S05]  /*2d40*/  @!P0 BRA `(.L_x_21) ;  /* 0x0000000000048947 */ /* 0x000fea0003800000 */
[----:B------:R-:W-:Y:S01]  /*2d50*/  BPT.TRAP 0x1 ;  /* 0x000000040000795c */ /* 0x000fe20000300000 */
.L_x_21:
[----:B------:R-:W-:Y:S01]  /*2d60*/  R2UR UR6, R16 ;  /* 0x00000000100672ca */ /* 0x000fe200000e0000 */
[----:B------:R-:W-:-:S06]  /*2d70*/  UISETP.GT.U32.AND UP0, UPT, UR14, 0x1, UPT ;  /* 0x000000010e00788c */ /* 0x000fcc000bf04070 */
[----:B------:R-:W-:-:S06]  /*2d80*/  PLOP3.LUT P1, PT, PT, PT, UP0, 0x80, 0x0 ;  /* 0x000000000000781c */ /* 0x000fcc0003f2f008 */
[----:B------:R-:W-:-:S04]  /*2d90*/  UIADD3 UR6, UR6, 0x38028, URZ ;  /* 0x0003802806067890 */ /* 0x000fc8000fffe03f */
[----:B------:R-:W-:-:S09]  /*2da0*/  UPRMT UR6, URZ, 0x654, UR6 ;  /* 0x000006543f067896 */ /* 0x000fd20008000006 */
[----:B------:R-:W-:Y:S01]  /*2db0*/  SYNCS.ARRIVE.TRANS64.RED.A1T0 RZ, [UR6], RZ ;  /* 0x000000ffffff79a7 */ /* 0x000fe20008100406 */
[----:B------:R-:W-:Y:S05]  /*2dc0*/  @P1 BRA `(.L_x_22) ;  /* 0x0000000000041947 */ /* 0x000fea0003800000 */
[----:B------:R-:W-:Y:S01]  /*2dd0*/  BPT.TRAP 0x1 ;  /* 0x000000040000795c */ /* 0x000fe20000300000 */
.L_x_22:
[----:B------:R-:W-:Y:S02]  /*2de0*/  ULDC UR6, c[0x0][0x28c] ;  /* 0x0000a30000067ab9 */ /* 0x000fe40000000800 */
[----:B------:R-:W-:-:S06]  /*2df0*/  UISETP.GE.AND UP0, UPT, UR6, 0x41, UPT ;  /* 0x000000410600788c */ /* 0x000fcc000bf06270 */
[----:B------:R-:W-:-:S13]  /*2e00*/  PLOP3.LUT P2, PT, PT, PT, UP0, 0x80, 0x0 ;  /* 0x000000000000781c */ /* 0x000fda0003f4f008 */
[----:B------:R-:W-:Y:S05]  /*2e10*/  @!P2 BRA `(.L_x_23) ;  /* 0x00000024004ca947 */ /* 0x000fea0003800000 */
[----:B------:R-:W-:Y:S01]  /*2e20*/  UIADD3 UR6, UR6, 0x3f, URZ ;  /* 0x0000003f06067890 */ /* 0x000fe2000fffe03f */
[----:B------:R-:W-:Y:S01]  /*2e30*/  MOV R7, R5 ;  /* 0x0000000500077202 */ /* 0x000fe20000000f00 */
[----:B------:R-:W-:Y:S01]  /*2e40*/  UMOV UR60, 0x2 ;  /* 0x00000002003c7882 */ /* 0x000fe20000000000 */
[----:B------:R-:W-:Y:S01]  /*2e50*/  MOV R9, R4 ;  /* 0x0000000400097202 */ /* 0x000fe20000000f00 */
[----:B------:R-:W-:Y:S01]  /*2e60*/  USHF.R.S32.HI UR7, URZ, 0x1f, UR6 ;  /* 0x0000001f3f077899 */ /* 0x000fe20008011406 */
[----:B------:R-:W-:-:S03]  /*2e70*/  ULDC UR61, c[0x0][0x604] ;  /* 0x00018100003d7ab9 */ /* 0x000fc60000000800 */
[----:B------:R-:W-:-:S03]  /*2e80*/  ULEA.HI UR7, UR7, UR6, URZ, 0x6 ;  /* 0x0000000607077291 */ /* 0x000fc6000f8f303f */
[----:B------:R-:W-:Y:S01]  /*2e90*/  UMOV UR6, URZ ;  /* 0x0000003f00067c82 */ /* 0x000fe20008000000 */
[----:B------:R-:W-:Y:S01]  /*2ea0*/  USHF.R.S32.HI UR7, URZ, 0x6, UR7 ;  /* 0x000000063f077899 */ /* 0x000fe20008011407 */
[----:B------:R-:W-:Y:S01]  /*2eb0*/  MOV R11, UR6 ;  /* 0x00000006000b7c02 */ /* 0x000fe20008000f00 */
[----:B------:R-:W-:Y:S02]  /*2ec0*/  UMOV UR6, 0x1 ;  /* 0x0000000100067882 */ /* 0x000fe40000000000 */
[----:B------:R-:W-:Y:S02]  /*2ed0*/  MOV R186, UR6 ;  /* 0x0000000600ba7c02 */ /* 0x000fe40008000f00 */
[----:B------:R-:W-:-:S07]  /*2ee0*/  MOV R185, UR7 ;  /* 0x0000000700b97c02 */ /* 0x000fce0008000f00 */
.L_x_34:
[----:B------:R-:W-:-:S13]  /*2ef0*/  PLOP3.LUT P3, PT, PT, PT, UP1, 0x80, 0x0 ;  /* 0x000000000000781c */ /* 0x000fda0003f6f018 */
[----:B------:R-:W-:Y:S05]  /*2f00*/  @!P3 BRA `(.L_x_24) ;  /* 0x000000000004b947 */ /* 0x000fea0003800000 */
[----:B------:R-:W-:Y:S01]  /*2f10*/  BPT.TRAP 0x1 ;  /* 0x000000040000795c */ /* 0x000fe20000300000 */
.L_x_24:
[----:B------:R-:W-:Y:S02]  /*2f20*/  R2UR UR6, R16 ;  /* 0x00000000100672ca */ /* 0x000fe400000e0000 */
[----:B------:R-:W-:-:S11]  /*2f30*/  R2UR UR7, R11 ;  /* 0x000000000b0772ca */ /* 0x000fd600000e0000 */
[----:B------:R-:W-:Y:S02]  /*2f40*/  ULEA UR6, UR60, UR6, 0x3 ;  /* 0x000000063c067291 */ /* 0x000fe4000f8e183f */
[----:B------:R-:W-:-:S04]  /*2f50*/  MOV R4, UR7 ;  /* 0x0000000700047c02 */ /* 0x000fc80008000f00 */
[----:B------:R-:W-:-:S04]  /*2f60*/  SHF.L.U32 R4, R4, 0x1f, RZ ;  /* 0x0000001f04047819 */ /* 0x000fc800000006ff */
[----:B------:R-:W1:Y:S02]  /*2f70*/  SYNCS.PHASECHK.TRANS64.TRYWAIT P2, [UR6+0x38000], R4 ;  /* 0x03800004ff0075a7 */ /* 0x000e640008040146 */
[----:B-1----:R-:W-:Y:S05]  /*2f80*/  @!P2 BRA `(.L_x_25) ;  /* 0x000000680078a947 */ /* 0x002fea0003800000 */
.L_x_105:
[----:B------:R-:W-:Y:S01]  /*2f90*/  R2UR UR6, R22 ;  /* 0x00000000160672ca */ /* 0x000fe200000e0000 */
[----:B------:R-:W-:Y:S01]  /*2fa0*/  WARPGROUP.ARRIVE ;  /* 0x00000000000079c5 */ /* 0x000fe20000000000 */
[----:B-1----:R-:W-:Y:S01]  /*2fb0*/  MOV R4, UR53 ;  /* 0x0000003500047c02 */ /* 0x002fe20008000f00 */
[----:B------:R-:W-:Y:S01]  /*2fc0*/  UMOV UR55, 0x40000040 ;  /* 0x4000004000377882 */ /* 0x000fe20000000000 */
[----:B------:R-:W-:Y:S01]  /*2fd0*/  MOV R5, UR52 ;  /* 0x0000003400057c02 */ /* 0x000fe20008000f00 */
[----:B------:R-:W-:Y:S01]  /*2fe0*/  UMOV UR59, 0x40000040 ;  /* 0x40000040003b7882 */ /* 0x000fe20000000000 */
[----:B------:R-:W-:Y:S01]  /*2ff0*/  R2UR UR52, R12 ;  /* 0x000000000c3472ca */ /* 0x000fe200000e0000 */
[----:B------:R-:W-:Y:S01]  /*3000*/  UMOV UR11, 0x40000040 ;  /* 0x40000040000b7882 */ /* 0x000fe20000000000 */
[----:B------:R-:W-:Y:S01]  /*3010*/  R2UR UR53, R13 ;  /* 0x000000000d3572ca */ /* 0x000fe200000e0000 */
[----:B------:R-:W-:Y:S01]  /*3020*/  UMOV UR15, 0x40000040 ;  /* 0x40000040000f7882 */ /* 0x000fe20000000000 */
[----:B------:R-:W-:Y:S01]  /*3030*/  MOV R6, UR57 ;  /* 0x0000003900067c02 */ /* 0x000fe20008000f00 */
[----:B------:R-:W-:Y:S01]  /*3040*/  UMOV UR19, 0x40000040 ;  /* 0x4000004000137882 */ /* 0x000fe20000000000 */
[----:B------:R-:W-:Y:S01]  /*3050*/  MOV R10, UR56 ;  /* 0x00000038000a7c02 */ /* 0x000fe20008000f00 */
[----:B------:R-:W-:Y:S01]  /*3060*/  ULEA UR6, UR60, UR6, 0xb ;  /* 0x000000063c067291 */ /* 0x000fe2000f8e583f */
[----:B------:R-:W-:Y:S01]  /*3070*/  R2UR UR56, R14 ;  /* 0x000000000e3872ca */ /* 0x000fe200000e0000 */
[----:B------:R-:W-:Y:S01]  /*3080*/  UMOV UR23, 0x40000040 ;  /* 0x4000004000177882 */ /* 0x000fe20000000000 */
[----:B------:R-:W-:Y:S01]  /*3090*/  R2UR UR57, R15 ;  /* 0x000000000f3972ca */ /* 0x000fe200000e0000 */
[----:B------:R-:W-:-:S02]  /*30a0*/  UIADD3 UR7, UR6, 0x2, URZ ;  /* 0x0000000206077890 */ /* 0x000fc4000fffe03f */
[----:B------:R-:W-:Y:S02]  /*30b0*/  UIADD3 UR10, UR6, 0x4, URZ ;  /* 0x00000004060a7890 */ /* 0x000fe4000fffe03f */
[----:B------:R-:W-:Y:S01]  /*30c0*/  UMOV UR54, UR6 ;  /* 0x0000000600367c82 */ /* 0x000fe20008000000 */
[----:B------:R-:W-:Y:S01]  /*30d0*/  UIADD3 UR14, UR6, 0x6, URZ ;  /* 0x00000006060e7890 */ /* 0x000fe2000fffe03f */
[----:B------:R-:W-:Y:S01]  /*30e0*/  HGMMA.64x64x16.F32 R152, gdesc[UR52], RZ, !UPT, gsb0 ;  /* 0x00e00000349879f0 */ /* 0x000fe2000c0008ff */
[----:B------:R-:W-:Y:S01]  /*30f0*/  UMOV UR58, UR7 ;  /* 0x00000007003a7c82 */ /* 0x000fe20008000000 */
[----:B------:R-:W-:Y:S01]  /*3100*/  UIADD3 UR18, UR6, 0x200, URZ ;  /* 0x0000020006127890 */ /* 0x000fe2000fffe03f */
[----:B------:R-:W-:Y:S01]  /*3110*/  R2UR UR53, R4 ;  /* 0x00000000043572ca */ /* 0x000fe200000e0000 */
[----:B------:R-:W-:Y:S01]  /*3120*/  UIADD3 UR22, UR6, 0x202, URZ ;  /* 0x0000020206167890 */ /* 0x000fe2000fffe03f */
[----:B------:R-:W-:Y:S01]  /*3130*/  R2UR UR52, R5 ;  /* 0x00000000053472ca */ /* 0x000fe200000e0000 */
        /* <DEDUP_REMOVED lines=16> */
[----:B------:R-:W-:Y:S01]  /*3240*/  UMOV UR7, 0x40000040 ;  /* 0x4000004000077882 */ /* 0x000fe20000000000 */
[----:B------:R-:W-:-:S02]  /*3250*/  WARPGROUP.DEPBAR.LE gsb0, 0x0 ;  /* 0x00008000000079c5 */ /* 0x000fc40000010000 */
[----:B------:R-:W-:-:S06]  /*3260*/  WARPGROUP.ARRIVE ;  /* 0x00000000000079c5 */ /* 0x000fcc0000000000 */
[----:B------:R-:W-:Y:S01]  /*3270*/  HGMMA.64x64x16.F32 R152, gdesc[UR56], R152, gsb0 ;  /* 0x00e00000389879f0 */ /* 0x000fe20008000898 */
[----:B------:R-:W-:Y:S01]  /*3280*/  R2UR UR57, R6 ;  /* 0x00000000063972ca */ /* 0x000fe200000e0000 */
[----:B------:R-:W-:Y:S01]  /*3290*/  UIADD3 UR58, UR6, 0x604, URZ ;  /* 0x00000604063a7890 */ /* 0x000fe2000fffe03f */
[----:B------:R-:W-:Y:S01]  /*32a0*/  R2UR UR56, R10 ;  /* 0x000000000a3872ca */ /* 0x000fe200000e0000 */
[----:B------:R-:W-:Y:S01]  /*32b0*/  UMOV UR59, 0x40000040 ;  /* 0x40000040003b7882 */ /* 0x000fe20000000000 */
[----:B------:R-:W-:Y:S01]  /*32c0*/  UIADD3 UR6, UR6, 0x606, URZ ;  /* 0x0000060606067890 */ /* 0x000fe2000fffe03f */
[----:B------:R-:W-:Y:S02]  /*32d0*/  WARPGROUP.DEPBAR.LE gsb0, 0x0 ;  /* 0x00008000000079c5 */ /* 0x000fe40000010000 */
[----:B------:R-:W-:-:S06]  /*32e0*/  WARPGROUP.ARRIVE ;  /* 0x00000000000079c5 */ /* 0x000fcc0000000000 */
[----:B------:R-:W-:Y:S01]  /*32f0*/  HGMMA.64x64x16.F32 R152, gdesc[UR8], R152, gsb0 ;  /* 0x00e00000089879f0 */ /* 0x000fe20008000898 */
[----:B------:R-:W-:Y:S02]  /*3300*/  R2UR UR11, R11 ;  /* 0x000000000b0b72ca */ /* 0x000fe400000e0000 */
[----:B------:R-:W-:Y:S02]  /*3310*/  WARPGROUP.DEPBAR.LE gsb0, 0x0 ;  /* 0x00008000000079c5 */ /* 0x000fe40000010000 */
[----:B------:R-:W-:-:S06]  /*3320*/  WARPGROUP.ARRIVE ;  /* 0x00000000000079c5 */ /* 0x000fcc0000000000 */
[----:B------:R-:W-:Y:S03]  /*3330*/  HGMMA.64x64x16.F32 R152, gdesc[UR12], R152, gsb0 ;  /* 0x00e000000c9879f0 */ /* 0x000fe60008000898 */
        /* <DEDUP_REMOVED lines=35> */
[----:B------:R-:W-:Y:S01]  /*3570*/  HGMMA.64x64x16.F32 R152, gdesc[UR4], R152, gsb0 ;  /* 0x00e00000049879f0 */ /* 0x000fe20008000898 */
[----:B------:R-:W-:-:S04]  /*3580*/  UIADD3 UR7, UR60, 0x1, URZ ;  /* 0x000000013c077890 */ /* 0x000fc8000fffe03f */
[----:B------:R-:W-:-:S04]  /*3590*/  UISETP.NE.AND UP0, UPT, UR7, 0x5, UPT ;  /* 0x000000050700788c */ /* 0x000fc8000bf05270 */
[----:B------:R-:W-:Y:S02]  /*35a0*/  USEL UR6, URZ, 0x1, UP0 ;  /* 0x000000013f067887 */ /* 0x000fe40008000000 */
[----:B------:R-:W-:Y:S02]  /*35b0*/  USEL UR7, UR7, URZ, UP0 ;  /* 0x0000003f07077287 */ /* 0x000fe40008000000 */
[----:B------:R-:W-:Y:S01]  /*35c0*/  ULOP3.LUT UR6, UR11, UR6, URZ, 0x3c, !UPT ;  /* 0x000000060b067292 */ /* 0x000fe2000f8e3c3f */
[----:B------:R-:W-:Y:S02]  /*35d0*/  WARPGROUP.DEPBAR.LE gsb0, 0x0 ;  /* 0x00008000000079c5 */ /* 0x000fe40000010000 */
[----:B------:R-:W-:Y:S09]  /*35e0*/  @!P3 BRA `(.L_x_26) ;  /* 0x000000000004b947 */ /* 0x000ff20003800000 */
[----:B------:R-:W-:Y:S01]  /*35f0*/  BPT.TRAP 0x1 ;  /* 0x000000040000795c */ /* 0x000fe20000300000 */
.L_x_26:
[----:B------:R-:W-:Y:S02]  /*3600*/  FMNMX R4, R152, R7, !PT ;  /* 0x0000000798047209 */ /* 0x000fe40007800000 */
[----:B------:R-:W-:Y:S02]  /*3610*/  FMNMX R10, R154, R9, !PT ;  /* 0x000000099a0a7209 */ /* 0x000fe40007800000 */
[----:B------:R-:W-:Y:S02]  /*3620*/  FMNMX R5, R153, R4, !PT ;  /* 0x0000000499057209 */ /* 0x000fe40007800000 */
[----:B------:R-:W-:Y:S02]  /*3630*/  FMNMX R11, R155, R10, !PT ;  /* 0x0000000a9b0b7209 */ /* 0x000fe40007800000 */
[----:B------:R-:W-:Y:S02]  /*3640*/  FMNMX R4, R156, R5, !PT ;  /* 0x000000059c047209 */ /* 0x000fe40007800000 */
[----:B------:R-:W-:-:S02]  /*3650*/  FMNMX R10, R158, R11, !PT ;  /* 0x0000000b9e0a7209 */ /* 0x000fc40007800000 */
[----:B------:R-:W-:Y:S02]  /*3660*/  FMNMX R5, R157, R4, !PT ;  /* 0x000000049d057209 */ /* 0x000fe40007800000 */
[----:B------:R-:W-:Y:S02]  /*3670*/  FMNMX R11, R159, R10, !PT ;  /* 0x0000000a9f0b7209 */ /* 0x000fe40007800000 */
[----:B------:R-:W-:Y:S02]  /*3680*/  FMNMX R4, R160, R5, !PT ;  /* 0x00000005a0047209 */ /* 0x000fe40007800000 */
[----:B------:R-:W-:Y:S02]  /*3690*/  FMNMX R10, R162, R11, !PT ;  /* 0x0000000ba20a7209 */ /* 0x000fe40007800000 */
[----:B------:R-:W-:Y:S02]  /*36a0*/  FMNMX R5, R161, R4, !PT ;  /* 0x00000004a1057209 */ /* 0x000fe40007800000 */
[----:B------:R-:W-:-:S02]  /*36b0*/  FMNMX R11, R163, R10, !PT ;  /* 0x0000000aa30b7209 */ /* 0x000fc40007800000 */
[----:B------:R-:W-:Y:S02]  /*36c0*/  FMNMX R4, R164, R5, !PT ;  /* 0x00000005a4047209 */ /* 0x000fe40007800000 */
[----:B------:R-:W-:Y:S02]  /*36d0*/  R2UR UR10, R16 ;  /* 0x00000000100a72ca */ /* 0x000fe400000e0000 */
[----:B------:R-:W-:-:S04]  /*36e0*/  FMNMX R5, R165, R4, !PT ;  /* 0x00000004a5057209 */ /* 0x000fc80007800000 */
[----:B------:R-:W-:-:S04]  /*36f0*/  FMNMX R4, R168, R5, !PT ;  /* 0x00000005a8047209 */ /* 0x000fc80007800000 */
[----:B------:R-:W-:-:S03]  /*3700*/  FMNMX R5, R169, R4, !PT ;  /* 0x00000004a9057209 */ /* 0x000fc60007800000 */
[----:B------:R-:W-:Y:S01]  /*3710*/  ULEA UR10, UR7, UR10, 0x3 ;  /* 0x0000000a070a7291 */ /* 0x000fe2000f8e183f */
[----:B------:R-:W-:-:S04]  /*3720*/  FMNMX R4, R172, R5, !PT ;  /* 0x00000005ac047209 */ /* 0x000fc80007800000 */
[----:B------:R-:W-:-:S04]  /*3730*/  FMNMX R5, R173, R4, !PT ;  /* 0x00000004ad057209 */ /* 0x000fc80007800000 */
[----:B------:R-:W-:-:S04]  /*3740*/  FMNMX R4, R176, R5, !PT ;  /* 0x00000005b0047209 */ /* 0x000fc80007800000 */
[----:B------:R-:W-:-:S04]  /*3750*/  FMNMX R5, R177, R4, !PT ;  /* 0x00000004b1057209 */ /* 0x000fc80007800000 */
[----:B------:R-:W-:-:S04]  /*3760*/  FMNMX R4, R180, R5, !PT ;  /* 0x00000005b4047209 */ /* 0x000fc80007800000 */
[----:B------:R-:W-:-:S05]  /*3770*/  FMNMX R4, R181, R4, !PT ;  /* 0x00000004b5047209 */ /* 0x000fca0007800000 */
[----:B------:R-:W1:Y:S02]  /*3780*/  SHFL.BFLY PT, R5, R4, 0x1, 0x1f ;  /* 0x0c201f0004057f89 */ /* 0x000e6400000e0000 */
[----:B-1----:R-:W-:Y:S02]  /*3790*/  FMNMX R6, R4, R5, !PT ;  /* 0x0000000504067209 */ /* 0x002fe40007800000 */
        /* <DEDUP_REMOVED lines=9> */
[----:B------:R-:W-:Y:S02]  /*3830*/  FMNMX R19, R179, R4, !PT ;  /* 0x00000004b3137209 */ /* 0x000fe40007800000 */
[C---:B------:R-:W-:Y:S02]  /*3840*/  FSETP.NEU.AND P2, PT, R5.reuse, -INF , PT ;  /* 0xff8000000500780b */ /* 0x040fe40003f4d000 */
[----:B------:R-:W-:Y:S02]  /*3850*/  FMNMX R4, R182, R19, !PT ;  /* 0x00000013b6047209 */ /* 0x000fe40007800000 */
[----:B------:R-:W-:-:S02]  /*3860*/  FSEL R10, R5, RZ, P2 ;  /* 0x000000ff050a7208 */ /* 0x000fc40001000000 */
[----:B------:R-:W-:-:S03]  /*3870*/  FMNMX R4, R183, R4, !PT ;  /* 0x00000004b7047209 */ /* 0x000fc60007800000 */
[C---:B------:R-:W-:Y:S01]  /*3880*/  FMUL R187, R10.reuse, UR61 ;  /* 0x0000003d0abb7c20 */ /* 0x040fe20008400000 */
[----:B------:R-:W-:-:S03]  /*3890*/  FADD R10, -R10, R7 ;  /* 0x000000070a0a7221 */ /* 0x000fc60000000100 */
[--C-:B------:R-:W-:Y:S01]  /*38a0*/  FFMA R152, R152, UR61, -R187.reuse ;  /* 0x0000003d98987c23 */ /* 0x100fe200080008bb */
[--C-:B------:R-:W-:Y:S01]  /*38b0*/  FFMA R11, R153, UR61, -R187.reuse ;  /* 0x0000003d990b7c23 */ /* 0x100fe200080008bb */
[--C-:B------:R-:W-:Y:S01]  /*38c0*/  FFMA R6, R156, UR61, -R187.reuse ;  /* 0x0000003d9c067c23 */ /* 0x100fe200080008bb */
[--C-:B------:R-:W-:Y:S01]  /*38d0*/  FFMA R156, R160, UR61, -R187.reuse ;  /* 0x0000003da09c7c23 */ /* 0x100fe200080008bb */
[--C-:B------:R-:W-:Y:S01]  /*38e0*/  FFMA R17, R157, UR61, -R187.reuse ;  /* 0x0000003d9d117c23 */ /* 0x100fe200080008bb */
[----:B------:R-:W-:Y:S01]  /*38f0*/  FSETP.GEU.AND P5, PT, R152, -126, PT ;  /* 0xc2fc00009800780b */ /* 0x000fe20003fae000 */
[--C-:B------:R-:W-:Y:S01]  /*3900*/  FFMA R19, R161, UR61, -R187.reuse ;  /* 0x0000003da1137c23 */ /* 0x100fe200080008bb */
[----:B------:R-:W-:Y:S01]  /*3910*/  FSETP.GEU.AND P3, PT, R11, -126, PT ;  /* 0xc2fc00000b00780b */ /* 0x000fe20003f6e000 */
[--C-:B------:R-:W-:Y:S01]  /*3920*/  FFMA R18, R164, UR61, -R187.reuse ;  /* 0x0000003da4127c23 */ /* 0x100fe200080008bb */
[----:B------:R-:W-:Y:S01]  /*3930*/  FSETP.GEU.AND P2, PT, R6, -126, PT ;  /* 0xc2fc00000600780b */ /* 0x000fe20003f4e000 */
[----:B------:R-:W1:Y:S01]  /*3940*/  SHFL.BFLY PT, R153, R4, 0x1, 0x1f ;  /* 0x0c201f0004997f89 */ /* 0x000e6200000e0000 */
[----:B------:R-:W-:Y:S01]  /*3950*/  FSETP.GEU.AND P6, PT, R156, -126, PT ;  /* 0xc2fc00009c00780b */ /* 0x000fe20003fce000 */
[--C-:B------:R-:W-:Y:S01]  /*3960*/  FFMA R21, R165, UR61, -R187.reuse ;  /* 0x0000003da5157c23 */ /* 0x100fe200080008bb */
[----:B------:R-:W-:Y:S01]  /*3970*/  FSETP.GEU.AND P4, PT, R17, -126, PT ;  /* 0xc2fc00001100780b */ /* 0x000fe20003f8e000 */
[--C-:B------:R-:W-:Y:S01]  /*3980*/  FFMA R160, R169, UR61, -R187.reuse ;  /* 0x0000003da9a07c23 */ /* 0x100fe200080008bb */
[--C-:B------:R-:W-:Y:S01]  /*3990*/  FFMA R23, R168, UR61, -R187.reuse ;  /* 0x0000003da8177c23 */ /* 0x100fe200080008bb */
[--C-:B------:R-:W-:Y:S01]  /*39a0*/  FFMA R165, R172, UR61, -R187.reuse ;  /* 0x0000003daca57c23 */ /* 0x100fe200080008bb */
[--C-:B------:R-:W-:Y:S01]  /*39b0*/  FFMA R20, R173, UR61, -R187.reuse ;  /* 0x0000003dad147c23 */ /* 0x100fe200080008bb */
[----:B------:R-:W-:Y:S01]  /*39c0*/  @!P5 FMUL R152, R152, 0.5 ;  /* 0x3f0000009898d820 */ /* 0x000fe20000400000 */
[--C-:B------:R-:W-:Y:S01]  /*39d0*/  FFMA R169, R176, UR61, -R187.reuse ;  /* 0x0000003db0a97c23 */ /* 0x100fe200080008bb */
[----:B------:R-:W-:Y:S01]  /*39e0*/  @!P3 FMUL R11, R11, 0.5 ;  /* 0x3f0000000b0bb820 */ /* 0x000fe20000400000 */
[--C-:B------:R-:W-:Y:S01]  /*39f0*/  FFMA R164, R177, UR61, -R187.reuse ;  /* 0x0000003db1a47c23 */ /* 0x100fe200080008bb */
[----:B------:R-:W-:Y:S01]  /*3a00*/  @!P2 FMUL R6, R6, 0.5 ;  /* 0x3f0000000606a820 */ /* 0x000fe20000400000 */
[--C-:B------:R-:W-:Y:S01]  /*3a10*/  FFMA R168, R181, UR61, -R187.reuse ;  /* 0x0000003db5a87c23 */ /* 0x100fe200080008bb */
[----:B------:R-:W2:Y:S01]  /*3a20*/  MUFU.EX2 R152, R152 ;  /* 0x0000009800987308 */ /* 0x000ea20000000800 */
[----:B------:R-:W-:Y:S01]  /*3a30*/  @!P6 FMUL R156, R156, 0.5 ;  /* 0x3f0000009c9ce820 */ /* 0x000fe20000400000 */
[----:B------:R-:W-:Y:S01]  /*3a40*/  @!P4 FMUL R17, R17, 0.5 ;  /* 0x3f0000001111c820 */ /* 0x000fe20000400000 */
[----:B------:R-:W-:Y:S01]  /*3a50*/  FFMA R173, R180, UR61, -R187 ;  /* 0x0000003db4ad7c23 */ /* 0x000fe200080008bb */
[----:B------:R-:W-:-:S04]  /*3a60*/  FMUL R10, R10, UR61 ;  /* 0x0000003d0a0a7c20 */ /* 0x000fc80008400000 */
[----:B------:R-:W3:Y:S01]  /*3a70*/  MUFU.EX2 R11, R11 ;  /* 0x0000000b000b7308 */ /* 0x000ee20000000800 */
[----:B-1----:R-:W-:-:S05]  /*3a80*/  FMNMX R4, R4, R153, !PT ;  /* 0x0000009904047209 */ /* 0x002fca0007800000 */
[----:B------:R-:W1:Y:S02]  /*3a90*/  SHFL.BFLY PT, R153, R4, 0x2, 0x1f ;  /* 0x0c401f0004997f89 */ /* 0x000e6400000e0000 */
[----:B------:R-:W4:Y:S01]  /*3aa0*/  MUFU.EX2 R6, R6 ;  /* 0x0000000600067308 */ /* 0x000f220000000800 */
[----:B--2---:R-:W-:Y:S01]  /*3ab0*/  @!P5 FMUL R152, R152, R152 ;  /* 0x000000989898d220 */ /* 0x004fe20000400000 */
[----:B------:R-:W-:-:S06]  /*3ac0*/  FSETP.GEU.AND P5, PT, R19, -126, PT ;  /* 0xc2fc00001300780b */ /* 0x000fcc0003fae000 */
[----:B------:R-:W2:Y:S01]  /*3ad0*/  MUFU.EX2 R156, R156 ;  /* 0x0000009c009c7308 */ /* 0x000ea20000000800 */
[----:B---3--:R-:W-:Y:S01]  /*3ae0*/  @!P3 FMUL R11, R11, R11 ;  /* 0x0000000b0b0bb220 */ /* 0x008fe20000400000 */
[----:B------:R-:W-:-:S05]  /*3af0*/  FSETP.GEU.AND P3, PT, R18, -126, PT ;  /* 0xc2fc00001200780b */ /* 0x000fca0003f6e000 */
[----:B------:R-:W-:Y:S01]  /*3b00*/  @!P5 FMUL R19, R19, 0.5 ;  /* 0x3f0000001313d820 */ /* 0x000fe20000400000 */
[----:B------:R-:W3:Y:S01]  /*3b10*/  MUFU.EX2 R17, R17 ;  /* 0x0000001100117308 */ /* 0x000ee20000000800 */
[----:B----4-:R-:W-:Y:S01]  /*3b20*/  @!P2 FMUL R6, R6, R6 ;  /* 0x000000060606a220 */ /* 0x010fe20000400000 */
[----:B------:R-:W-:-:S05]  /*3b30*/  FSETP.GEU.AND P2, PT, R21, -126, PT ;  /* 0xc2fc00001500780b */ /* 0x000fca0003f4e000 */
[----:B------:R-:W-:Y:S01]  /*3b40*/  @!P3 FMUL R18, R18, 0.5 ;  /* 0x3f0000001212b820 */ /* 0x000fe20000400000 */
[----:B------:R-:W4:Y:S01]  /*3b50*/  MUFU.EX2 R19, R19 ;  /* 0x0000001300137308 */ /* 0x000f220000000800 */
[----:B--2---:R-:W-:Y:S01]  /*3b60*/  @!P6 FMUL R156, R156, R156 ;  /* 0x0000009c9c9ce220 */ /* 0x004fe20000400000 */
[----:B------:R-:W-:Y:S02]  /*3b70*/  FSETP.GEU.AND P6, PT, R160, -126, PT ;  /* 0xc2fc0000a000780b */ /* 0x000fe40003fce000 */
[----:B-1----:R-:W-:-:S03]  /*3b80*/  FMNMX R4, R4, R153, !PT ;  /* 0x0000009904047209 */ /* 0x002fc60007800000 */
[----:B------:R-:W-:Y:S01]  /*3b90*/  @!P2 FMUL R21, R21, 0.5 ;  /* 0x3f0000001515a820 */ /* 0x000fe20000400000 */
[----:B------:R-:W1:Y:S01]  /*3ba0*/  MUFU.EX2 R18, R18 ;  /* 0x0000001200127308 */ /* 0x000e620000000800 */
[----:B---3--:R-:W-:Y:S01]  /*3bb0*/  @!P4 FMUL R17, R17, R17 ;  /* 0x000000111111c220 */ /* 0x008fe20000400000 */
[----:B------:R-:W-:-:S05]  /*3bc0*/  FSETP.GEU.AND P4, PT, R23, -126, PT ;  /* 0xc2fc00001700780b */ /* 0x000fca0003f8e000 */
        /* <DEDUP_REMOVED lines=15> */
[----:B------:R-:W-:-:S03]  /*3cc0*/  FSETP.NEU.AND P6, PT, R4, -INF , PT ;  /* 0xff8000000400780b */ /* 0x000fc60003fcd000 */
[----:B------:R-:W-:Y:S01]  /*3cd0*/  FADD R7, R11, R160 ;  /* 0x000000a00b077221 */ /* 0x000fe20000000000 */
[----:B------:R-:W-:Y:S01]  /*3ce0*/  FSEL R176, R4, RZ, P6 ;  /* 0x000000ff04b07208 */ /* 0x000fe20003000000 */
[----:B------:R-:W-:Y:S01]  /*3cf0*/  @!P2 FMUL R169, R169, 0.5 ;  /* 0x3f000000a9a9a820 */ /* 0x000fe20000400000 */
[----:B------:R-:W3:Y:S01]  /*3d00*/  MUFU.EX2 R20, R20 ;  /* 0x0000001400147308 */ /* 0x000ee20000000800 */
[----:B-1----:R-:W-:Y:S01]  /*3d10*/  @!P4 FMUL R23, R23, R23 ;  /* 0x000000171717c220 */ /* 0x002fe20000400000 */
[----:B------:R-:W-:Y:S01]  /*3d20*/  FSETP.GEU.AND P4, PT, R164, -126, PT ;  /* 0xc2fc0000a400780b */ /* 0x000fe20003f8e000 */
[C---:B------:R-:W-:Y:S01]  /*3d30*/  FMUL R161, R176.reuse, UR61 ;  /* 0x0000003db0a17c20 */ /* 0x040fe20008400000 */
[----:B------:R-:W-:Y:S01]  /*3d40*/  FSETP.GEU.AND P6, PT, R173, -126, PT ;  /* 0xc2fc0000ad00780b */ /* 0x000fe20003fce000 */
[----:B------:R-:W-:Y:S01]  /*3d50*/  FADD R176, -R176, R9 ;  /* 0x00000009b0b07221 */ /* 0x000fe20000000100 */
[----:B------:R-:W-:Y:S01]  /*3d60*/  F2FP.F16.F32.PACK_AB R160, R160, R23 ;  /* 0x00000017a0a0723e */ /* 0x000fe200000000ff */
[--C-:B------:R-:W-:Y:S01]  /*3d70*/  FFMA R153, R154, UR61, -R161.reuse ;  /* 0x0000003d9a997c23 */ /* 0x100fe200080008a1 */
[----:B------:R-:W1:Y:S01]  /*3d80*/  MUFU.EX2 R169, R169 ;  /* 0x000000a900a97308 */ /* 0x000e620000000800 */
[----:B--2---:R-:W-:Y:S01]  /*3d90*/  @!P5 FMUL R165, R165, R165 ;  /* 0x000000a5a5a5d220 */ /* 0x004fe20000400000 */
[----:B------:R-:W-:Y:S01]  /*3da0*/  FSETP.GEU.AND P5, PT, R168, -126, PT ;  /* 0xc2fc0000a800780b */ /* 0x000fe20003fae000 */
[--C-:B------:R-:W-:Y:S01]  /*3db0*/  FFMA R154, R155, UR61, -R161.reuse ;  /* 0x0000003d9b9a7c23 */ /* 0x100fe200080008a1 */
[--C-:B------:R-:W-:Y:S01]  /*3dc0*/  FFMA R155, R158, UR61, -R161.reuse ;  /* 0x0000003d9e9b7c23 */ /* 0x100fe200080008a1 */
[--C-:B------:R-:W-:Y:S01]  /*3dd0*/  FFMA R157, R162, UR61, -R161.reuse ;  /* 0x0000003da29d7c23 */ /* 0x100fe200080008a1 */
[--C-:B------:R-:W-:Y:S01]  /*3de0*/  FFMA R159, R159, UR61, -R161.reuse ;  /* 0x0000003d9f9f7c23 */ /* 0x100fe200080008a1 */
[----:B------:R-:W-:Y:S01]  /*3df0*/  @!P4 FMUL R164, R164, 0.5 ;  /* 0x3f000000a4a4c820 */ /* 0x000fe20000400000 */
[--C-:B------:R-:W-:Y:S01]  /*3e00*/  FFMA R163, R163, UR61, -R161.reuse ;  /* 0x0000003da3a37c23 */ /* 0x100fe200080008a1 */
[----:B---3--:R-:W-:Y:S01]  /*3e10*/  @!P3 FMUL R20, R20, R20 ;  /* 0x000000141414b220 */ /* 0x008fe20000400000 */
[----:B------:R-:W-:Y:S01]  /*3e20*/  FSETP.GEU.AND P3, PT, R153, -126, PT ;  /* 0xc2fc00009900780b */ /* 0x000fe20003f6e000 */
[----:B------:R-:W-:Y:S01]  /*3e30*/  @!P6 FMUL R173, R173, 0.5 ;  /* 0x3f000000adade820 */ /* 0x000fe20000400000 */
[--C-:B------:R-:W-:Y:S01]  /*3e40*/  FFMA R167, R167, UR61, -R161.reuse ;  /* 0x0000003da7a77c23 */ /* 0x100fe200080008a1 */
[----:B------:R-:W2:Y:S01]  /*3e50*/  MUFU.EX2 R164, R164 ;  /* 0x000000a400a47308 */ /* 0x000ea20000000800 */
[--C-:B------:R-:W-:Y:S01]  /*3e60*/  FFMA R172, R170, UR61, -R161.reuse ;  /* 0x0000003daaac7c23 */ /* 0x100fe200080008a1 */
[----:B------:R-:W-:Y:S01]  /*3e70*/  @!P5 FMUL R168, R168, 0.5 ;  /* 0x3f000000a8a8d820 */ /* 0x000fe20000400000 */
[--C-:B------:R-:W-:Y:S01]  /*3e80*/  FFMA R171, R171, UR61, -R161.reuse ;  /* 0x0000003dabab7c23 */ /* 0x100fe200080008a1 */
[----:B-1----:R-:W-:Y:S01]  /*3e90*/  @!P2 FMUL R169, R169, R169 ;  /* 0x000000a9a9a9a220 */ /* 0x002fe20000400000 */
[----:B------:R-:W-:Y:S01]  /*3ea0*/  FSETP.GEU.AND P2, PT, R154, -126, PT ;  /* 0xc2fc00009a00780b */ /* 0x000fe20003f4e000 */
[--C-:B------:R-:W-:Y:S01]  /*3eb0*/  FFMA R174, R174, UR61, -R161.reuse ;  /* 0x0000003daeae7c23 */ /* 0x100fe200080008a1 */
[--C-:B------:R-:W-:Y:S01]  /*3ec0*/  FFMA R175, R175, UR61, -R161.reuse ;  /* 0x0000003dafaf7c23 */ /* 0x100fe200080008a1 */
[----:B------:R-:W1:Y:S01]  /*3ed0*/  MUFU.EX2 R168, R168 ;  /* 0x000000a800a87308 */ /* 0x000e620000000800 */
[--C-:B------:R-:W-:Y:S01]  /*3ee0*/  FFMA R179, R179, UR61, -R161.reuse ;  /* 0x0000003db3b37c23 */ /* 0x100fe200080008a1 */
[----:B------:R-:W-:Y:S01]  /*3ef0*/  @!P3 FMUL R153, R153, 0.5 ;  /* 0x3f0000009999b820 */ /* 0x000fe20000400000 */
[--C-:B------:R-:W-:Y:S01]  /*3f00*/  FFMA R182, R182, UR61, -R161.reuse ;  /* 0x0000003db6b67c23 */ /* 0x100fe200080008a1 */
[----:B------:R-:W-:Y:S01]  /*3f10*/  FFMA R183, R183, UR61, -R161 ;  /* 0x0000003db7b77c23 */ /* 0x000fe200080008a1 */
[----:B------:R-:W-:Y:S01]  /*3f20*/  FMUL R177, R176, UR61 ;  /* 0x0000003db0b17c20 */ /* 0x000fe20008400000 */
[----:B------:R-:W-:-:S02]  /*3f30*/  FADD R9, R6, R165 ;  /* 0x000000a506097221 */ /* 0x000fc40000000000 */
[----:B------:R-:W3:Y:S01]  /*3f40*/  MUFU.EX2 R173, R173 ;  /* 0x000000ad00ad7308 */ /* 0x000ee20000000800 */
[----:B--2---:R-:W-:Y:S01]  /*3f50*/  @!P4 FMUL R164, R164, R164 ;  /* 0x000000a4a4a4c220 */ /* 0x004fe20000400000 */
[----:B------:R-:W-:Y:S01]  /*3f60*/  FSETP.GEU.AND P4, PT, R155, -126, PT ;  /* 0xc2fc00009b00780b */ /* 0x000fe20003f8e000 */
[----:B------:R-:W-:-:S05]  /*3f70*/  @!P2 FMUL R154, R154, 0.5 ;  /* 0x3f0000009a9aa820 */ /* 0x000fca0000400000 */
[----:B------:R-:W2:Y:S01]  /*3f80*/  MUFU.EX2 R153, R153 ;  /* 0x0000009900997308 */ /* 0x000ea20000000800 */
[----:B-1----:R-:W-:Y:S01]  /*3f90*/  @!P5 FMUL R168, R168, R168 ;  /* 0x000000a8a8a8d220 */ /* 0x002fe20000400000 */
[----:B------:R-:W-:-:S05]  /*3fa0*/  FSETP.GEU.AND P5, PT, R157, -126, PT ;  /* 0xc2fc00009d00780b */ /* 0x000fca0003fae000 */
[----:B------:R-:W-:Y:S01]  /*3fb0*/  @!P4 FMUL R155, R155, 0.5 ;  /* 0x3f0000009b9bc820 */ /* 0x000fe20000400000 */
[----:B------:R1:W4:Y:S01]  /*3fc0*/  MUFU.EX2 R158, R154 ;  /* 0x0000009a009e7308 */ /* 0x0003220000000800 */
[----:B---3--:R-:W-:Y:S01]  /*3fd0*/  @!P6 FMUL R173, R173, R173 ;  /* 0x000000adadade220 */ /* 0x008fe20000400000 */
[----:B------:R-:W-:-:S03]  /*3fe0*/  FSETP.GEU.AND P6, PT, R159, -126, PT ;  /* 0xc2fc00009f00780b */ /* 0x000fc60003fce000 */
[----:B------:R-:W-:Y:S02]  /*3ff0*/  FADD R176, R18, R173 ;  /* 0x000000ad12b07221 */ /* 0x000fe40000000000 */
[----:B------:R-:W-:Y:S01]  /*4000*/  @!P5 FMUL R157, R157, 0.5 ;  /* 0x3f0000009d9dd820 */ /* 0x000fe20000400000 */
[----:B------:R-:W3:Y:S01]  /*4010*/  MUFU.EX2 R155, R155 ;  /* 0x0000009b009b7308 */ /* 0x000ee20000000800 */
[----:B--2---:R-:W-:Y:S01]  /*4020*/  @!P3 FMUL R153, R153, R153 ;  /* 0x000000999999b220 */ /* 0x004fe20000400000 */
[----:B------:R-:W-:Y:S01]  /*4030*/  FSETP.GEU.AND P3, PT, R163, -126, PT ;  /* 0xc2fc0000a300780b */ /* 0x000fe20003f6e000 */
[----:B-1----:R-:W-:Y:S01]  /*4040*/  FFMA R154, R166, UR61, -R161 ;  /* 0x0000003da69a7c23 */ /* 0x002fe200080008a1 */
[----:B------:R-:W-:-:S03]  /*4050*/  FADD R176, R9, R176 ;  /* 0x000000b009b07221 */ /* 0x000fc60000000000 */
[----:B------:R-:W-:Y:S01]  /*4060*/  @!P6 FMUL R159, R159, 0.5 ;  /* 0x3f0000009f9fe820 */ /* 0x000fe20000400000 */
[----:B------:R-:W1:Y:S01]  /*4070*/  MUFU.EX2 R157, R157 ;  /* 0x0000009d009d7308 */ /* 0x000e620000000800 */
[----:B----4-:R-:W-:Y:S01]  /*4080*/  @!P2 FMUL R158, R158, R158 ;  /* 0x0000009e9e9ea220 */ /* 0x010fe20000400000 */
[----:B------:R-:W-:-:S05]  /*4090*/  FSETP.GEU.AND P2, PT, R154, -126, PT ;  /* 0xc2fc00009a00780b */ /* 0x000fca0003f4e000 */
[----:B------:R-:W-:Y:S01]  /*40a0*/  @!P3 FMUL R163, R163, 0.5 ;  /* 0x3f000000a3a3b820 */ /* 0x000fe20000400000 */
[----:B------:R-:W2:Y:S01]  /*40b0*/  MUFU.EX2 R162, R159 ;  /* 0x0000009f00a27308 */ /* 0x000ea20000000800 */
[----:B---3--:R-:W-:Y:S01]  /*40c0*/  @!P4 FMUL R155, R155, R155 ;  /* 0x0000009b9b9bc220 */ /* 0x008fe20000400000 */
[----:B------:R-:W-:-:S05]  /*40d0*/  FSETP.GEU.AND P4, PT, R167, -126, PT ;  /* 0xc2fc0000a700780b */ /* 0x000fca0003f8e000 */
[----:B------:R-:W-:Y:S01]  /*40e0*/  @!P2 FMUL R154, R154, 0.5 ;  /* 0x3f0000009a9aa820 */ /* 0x000fe20000400000 */
[----:B------:R-:W3:Y:S01]  /*40f0*/  MUFU.EX2 R166, R163 ;  /* 0x000000a300a67308 */ /* 0x000ee20000000800 */
[----:B-1----:R-:W-:Y:S01]  /*4100*/  @!P5 FMUL R157, R157, R157 ;  /* 0x0000009d9d9dd220 */ /* 0x002fe20000400000 */
[----:B------:R-:W-:-:S05]  /*4110*/  FSETP.GEU.AND P5, PT, R171, -126, PT ;  /* 0xc2fc0000ab00780b */ /* 0x000fca0003fae000 */
[----:B------:R-:W-:Y:S01]  /*4120*/  @!P4 FMUL R167, R167, 0.5 ;  /* 0x3f000000a7a7c820 */ /* 0x000fe20000400000 */
[----:B------:R1:W4:Y:S01]  /*4130*/  MUFU.EX2 R159, R154 ;  /* 0x0000009a009f7308 */ /* 0x0003220000000800 */
[----:B--2---:R-:W-:Y:S01]  /*4140*/  @!P6 FMUL R162, R162, R162 ;  /* 0x000000a2a2a2e220 */ /* 0x004fe20000400000 */
[----:B------:R-:W-:-:S05]  /*4150*/  FSETP.GEU.AND P6, PT, R172, -126, PT ;  /* 0xc2fc0000ac00780b */ /* 0x000fca0003fce000 */
[----:B------:R-:W-:Y:S01]  /*4160*/  @!P5 FMUL R171, R171, 0.5 ;  /* 0x3f000000ababd820 */ /* 0x000fe20000400000 */
[----:B------:R-:W2:Y:S01]  /*4170*/  MUFU.EX2 R170, R167 ;  /* 0x000000a700aa7308 */ /* 0x000ea20000000800 */
[----:B---3--:R-:W-:Y:S01]  /*4180*/  @!P3 FMUL R166, R166, R166 ;  /* 0x000000a6a6a6b220 */ /* 0x008fe20000400000 */
        /* <DEDUP_REMOVED lines=8> */
[----:B------:R-:W3:Y:S01]  /*4210*/  MUFU.EX2 R172, R172 ;  /* 0x000000ac00ac7308 */ /* 0x000ee20000000800 */
[----:B--2---:R-:W-:Y:S01]  /*4220*/  @!P4 FMUL R170, R170, R170 ;  /* 0x000000aaaaaac220 */ /* 0x004fe20000400000 */
[----:B------:R-:W-:-:S05]  /*4230*/  FSETP.GEU.AND P4, PT, R154, -126, PT ;  /* 0xc2fc00009a00780b */ /* 0x000fca0003f8e000 */
[----:B------:R-:W-:Y:S01]  /*4240*/  @!P2 FMUL R175, R175, 0.5 ;  /* 0x3f000000afafa820 */ /* 0x000fe20000400000 */
[----:B------:R2:W4:Y:S01]  /*4250*/  MUFU.EX2 R178, R174 ;  /* 0x000000ae00b27308 */ /* 0x0005220000000800 */
[----:B-1----:R-:W-:Y:S01]  /*4260*/  @!P5 FMUL R171, R171, R171 ;  /* 0x000000abababd220 */ /* 0x002fe20000400000 */
[----:B------:R-:W-:-:S05]  /*4270*/  FSETP.GEU.AND P5, PT, R182, -126, PT ;  /* 0xc2fc0000b600780b */ /* 0x000fca0003fae000 */
[----:B------:R-:W-:Y:S01]  /*4280*/  @!P4 FMUL R154, R154, 0.5 ;  /* 0x3f0000009a9ac820 */ /* 0x000fe20000400000 */
[----:B------:R-:W1:Y:S01]  /*4290*/  MUFU.EX2 R175, R175 ;  /* 0x000000af00af7308 */ /* 0x000e620000000800 */
[----:B---3--:R-:W-:Y:S01]  /*42a0*/  @!P6 FMUL R172, R172, R172 ;  /* 0x000000acacace220 */ /* 0x008fe20000400000 */
[----:B------:R-:W-:Y:S01]  /*42b0*/  FSETP.GEU.AND P6, PT, R179, -126, PT ;  /* 0xc2fc0000b300780b */ /* 0x000fe20003fce000 */
[----:B--2---:R-:W-:Y:S01]  /*42c0*/  FADD R174, R156, R169 ;  /* 0x000000a99cae7221 */ /* 0x004fe20000000000 */
[----:B------:R-:W-:Y:S01]  /*42d0*/  F2FP.F16.F32.PACK_AB R156, R19, R156 ;  /* 0x0000009c139c723e */ /* 0x000fe200000000ff */
[----:B------:R-:W-:Y:S01]  /*42e0*/  FADD R9, R153, R172 ;  /* 0x000000ac99097221 */ /* 0x000fe20000000000 */
[----:B------:R-:W-:Y:S01]  /*42f0*/  F2FP.F16.F32.PACK_AB R153, R158, R153 ;  /* 0x000000999e99723e */ /* 0x000fe200000000ff */
[----:B------:R-:W-:Y:S01]  /*4300*/  @!P5 FMUL R182, R182, 0.5 ;  /* 0x3f000000b6b6d820 */ /* 0x000fe20000400000 */
[----:B------:R2:W3:Y:S01]  /*4310*/  MUFU.EX2 R180, R154 ;  /* 0x0000009a00b47308 */ /* 0x0004e20000000800 */
[----:B----4-:R-:W-:Y:S01]  /*4320*/  @!P3 FMUL R178, R178, R178 ;  /* 0x000000b2b2b2b220 */ /* 0x010fe20000400000 */
[----:B------:R-:W-:-:S05]  /*4330*/  FSETP.GEU.AND P3, PT, R183, -126, PT ;  /* 0xc2fc0000b700780b */ /* 0x000fca0003f6e000 */
[----:B------:R-:W-:Y:S01]  /*4340*/  @!P6 FMUL R179, R179, 0.5 ;  /* 0x3f000000b3b3e820 */ /* 0x000fe20000400000 */
[----:B------:R-:W4:Y:S01]  /*4350*/  MUFU.EX2 R182, R182 ;  /* 0x000000b600b67308 */ /* 0x000f220000000800 */
[----:B-1----:R-:W-:Y:S01]  /*4360*/  @!P2 FMUL R175, R175, R175 ;  /* 0x000000afafafa220 */ /* 0x002fe20000400000 */
[----:B------:R-:W-:Y:S01]  /*4370*/  FSETP.GEU.AND P2, PT, R10, -126, PT ;  /* 0xc2fc00000a00780b */ /* 0x000fe20003f4e000 */
[----:B--2---:R-:W-:Y:S01]  /*4380*/  FADD R154, R19, R164 ;  /* 0x000000a4139a7221 */ /* 0x004fe20000000000 */
[----:B------:R-:W-:Y:S01]  /*4390*/  F2FP.F16.F32.PACK_AB R164, R164, R169 ;  /* 0x000000a9a4a4723e */ /* 0x000fe200000000ff */
[----:B------:R-:W-:Y:S02]  /*43a0*/  FADD R181, R162, R175 ;  /* 0x000000afa2b57221 */ /* 0x000fe40000000000 */
[----:B------:R-:W-:Y:S01]  /*43b0*/  @!P3 FMUL R183, R183, 0.5 ;  /* 0x3f000000b7b7b820 */ /* 0x000fe20000400000 */
[----:B------:R-:W1:Y:S01]  /*43c0*/  MUFU.EX2 R179, R179 ;  /* 0x000000b300b37308 */ /* 0x000e620000000800 */
[----:B---3--:R-:W-:Y:S01]  /*43d0*/  @!P4 FMUL R180, R180, R180 ;  /* 0x000000b4b4b4c220 */ /* 0x008fe20000400000 */
[----:B------:R-:W-:Y:S01]  /*43e0*/  FSETP.GEU.AND P4, PT, R177, -126, PT ;  /* 0xc2fc0000b100780b */ /* 0x000fe20003f8e000 */
[----:B------:R-:W-:Y:S01]  /*43f0*/  FADD R163, R7, R154 ;  /* 0x0000009a07a37221 */ /* 0x000fe20000000000 */
[----:B------:R-:W-:Y:S01]  /*4400*/  FADD R154, R17, R20 ;  /* 0x00000014119a7221 */ /* 0x000fe20000000000 */
[----:B------:R-:W-:Y:S01]  /*4410*/  FADD R7, R152, R23 ;  /* 0x0000001798077221 */ /* 0x000fe20000000000 */
[----:B------:R-:W-:Y:S01]  /*4420*/  FADD R188, R157, R180 ;  /* 0x000000b49dbc7221 */ /* 0x000fe20000000000 */
[----:B------:R-:W-:Y:S01]  /*4430*/  @!P2 FMUL R10, R10, 0.5 ;  /* 0x3f0000000a0aa820 */ /* 0x000fe20000400000 */
[----:B------:R2:W3:Y:S01]  /*4440*/  MUFU.EX2 R167, R183 ;  /* 0x000000b700a77308 */ /* 0x0004e20000000800 */
[----:B----4-:R-:W-:Y:S01]  /*4450*/  @!P5 FMUL R182, R182, R182 ;  /* 0x000000b6b6b6d220 */ /* 0x010fe20000400000 */
[----:B------:R-:W-:Y:S01]  /*4460*/  FADD R154, R154, R161 ;  /* 0x000000a19a9a7221 */ /* 0x000fe20000000000 */
[----:B------:R-:W-:Y:S01]  /*4470*/  FADD R7, R7, R174 ;  /* 0x000000ae07077221 */ /* 0x000fe20000000000 */
[----:B------:R-:W-:Y:S01]  /*4480*/  FADD R161, R158, R171 ;  /* 0x000000ab9ea17221 */ /* 0x000fe20000000000 */
[----:B------:R-:W-:Y:S01]  /*4490*/  FADD R174, R155, R178 ;  /* 0x000000b29bae7221 */ /* 0x000fe20000000000 */
[----:B------:R-:W-:Y:S01]  /*44a0*/  FADD R9, R9, R188 ;  /* 0x000000bc09097221 */ /* 0x000fe20000000000 */
[----:B------:R-:W-:Y:S01]  /*44b0*/  @!P4 FMUL R177, R177, 0.5 ;  /* 0x3f000000b1b1c820 */ /* 0x000fe20000400000 */
[----:B------:R-:W4:Y:S01]  /*44c0*/  MUFU.EX2 R10, R10 ;  /* 0x0000000a000a7308 */ /* 0x000f220000000800 */
[----:B-1----:R-:W-:Y:S01]  /*44d0*/  @!P6 FMUL R179, R179, R179 ;  /* 0x000000b3b3b3e220 */ /* 0x002fe20000400000 */
[----:B--2---:R-:W-:Y:S01]  /*44e0*/  FADD R183, R159, R182 ;  /* 0x000000b69fb77221 */ /* 0x004fe20000000000 */
[----:B------:R-:W-:Y:S01]  /*44f0*/  FADD R154, R163, R154 ;  /* 0x0000009aa39a7221 */ /* 0x000fe20000000000 */
[----:B------:R-:W-:Y:S01]  /*4500*/  FADD R7, R7, R176 ;  /* 0x000000b007077221 */ /* 0x000fe20000000000 */
[----:B------:R-:W-:Y:S01]  /*4510*/  FADD R190, R166, R179 ;  /* 0x000000b3a6be7221 */ /* 0x000fe20000000000 */
[----:B------:R-:W-:Y:S01]  /*4520*/  FADD R174, R174, R183 ;  /* 0x000000b7aeae7221 */ /* 0x000fe20000000000 */
[----:B------:R-:W-:Y:S01]  /*4530*/  F2FP.F16.F32.PACK_AB R155, R162, R155 ;  /* 0x0000009ba29b723e */ /* 0x000fe200000000ff */
[----:B------:R-:W1:Y:S01]  /*4540*/  MUFU.EX2 R177, R177 ;  /* 0x000000b100b17308 */ /* 0x000e620000000800 */
[----:B---3--:R-:W-:Y:S01]  /*4550*/  @!P3 FMUL R167, R167, R167 ;  /* 0x000000a7a7a7b220 */ /* 0x008fe20000400000 */
[----:B------:R-:W-:Y:S01]  /*4560*/  FADD R161, R161, R190 ;  /* 0x000000bea1a17221 */ /* 0x000fe20000000000 */
[----:B------:R-:W-:Y:S01]  /*4570*/  FADD R9, R9, R174 ;  /* 0x000000ae09097221 */ /* 0x000fe20000000000 */
[----:B------:R-:W-:Y:S01]  /*4580*/  FADD R7, R7, R154 ;  /* 0x0000009a07077221 */ /* 0x000fe20000000000 */
[----:B------:R-:W-:Y:S01]  /*4590*/  FADD R192, R170, R167 ;  /* 0x000000a7aac07221 */ /* 0x000fe20000000000 */
[----:B------:R-:W-:-:S02]  /*45a0*/  F2FP.F16.F32.PACK_AB R157, R166, R157 ;  /* 0x0000009da69d723e */ /* 0x000fc400000000ff */
[----:B------:R-:W-:Y:S01]  /*45b0*/  F2FP.F16.F32.PACK_AB R162, R20, R165 ;  /* 0x000000a514a2723e */ /* 0x000fe200000000ff */
[----:B------:R-:W-:Y:S01]  /*45c0*/  FADD R192, R181, R192 ;  /* 0x000000c0b5c07221 */ /* 0x000fe20000000000 */
[----:B----4-:R-:W-:Y:S01]  /*45d0*/  @!P2 FMUL R10, R10, R10 ;  /* 0x0000000a0a0aa220 */ /* 0x010fe20000400000 */
[----:B------:R-:W-:Y:S02]  /*45e0*/  F2FP.F16.F32.PACK_AB R152, R11, R152 ;  /* 0x000000980b98723e */ /* 0x000fe400000000ff */
[----:B------:R-:W-:Y:S01]  /*45f0*/  FADD R192, R161, R192 ;  /* 0x000000c0a1c07221 */ /* 0x000fe20000000000 */
[----:B------:R-:W-:Y:S01]  /*4600*/  FFMA R3, R10, R3, R7 ;  /* 0x000000030a037223 */ /* 0x000fe20000000007 */
[-C--:B------:R-:W-:Y:S01]  /*4610*/  FMUL R24, R24, R10.reuse ;  /* 0x0000000a18187220 */ /* 0x080fe20000400000 */
[-C--:B------:R-:W-:Y:S01]  /*4620*/  FMUL R25, R25, R10.reuse ;  /* 0x0000000a19197220 */ /* 0x080fe20000400000 */
[----:B------:R-:W-:Y:S01]  /*4630*/  FADD R192, R9, R192 ;  /* 0x000000c009c07221 */ /* 0x000fe20000000000 */
[----:B------:R-:W-:Y:S01]  /*4640*/  MOV R9, UR6 ;  /* 0x0000000600097c02 */ /* 0x000fe20008000f00 */
[----:B-1----:R-:W-:Y:S01]  /*4650*/  @!P4 FMUL R177, R177, R177 ;  /* 0x000000b1b1b1c220 */ /* 0x002fe20000400000 */
[-C--:B------:R-:W-:Y:S01]  /*4660*/  FMUL R28, R28, R10.reuse ;  /* 0x0000000a1c1c7220 */ /* 0x080fe20000400000 */
[----:B------:R-:W-:Y:S01]  /*4670*/  FMUL R29, R29, R10 ;  /* 0x0000000a1d1d7220 */ /* 0x000fe20000400000 */
[----:B------:R-:W-:Y:S01]  /*4680*/  SHF.L.U32 R7, R9, 0x1f, RZ ;  /* 0x0000001f09077819 */ /* 0x000fe200000006ff */
[----:B------:R-:W-:Y:S01]  /*4690*/  FFMA R0, R177, R0, R192 ;  /* 0x00000000b1007223 */ /* 0x000fe200000000c0 */
[-C--:B------:R-:W-:Y:S01]  /*46a0*/  FMUL R32, R32, R10.reuse ;  /* 0x0000000a20207220 */ /* 0x080fe20000400000 */
[-C--:B------:R-:W-:Y:S01]  /*46b0*/  FMUL R33, R33, R10.reuse ;  /* 0x0000000a21217220 */ /* 0x080fe20000400000 */
[----:B------:R1:W2:Y:S01]  /*46c0*/  SYNCS.PHASECHK.TRANS64.TRYWAIT P2, [UR10+0x38000], R7 ;  /* 0x03800007ff0075a7 */ /* 0x0002a2000804014a */
[-C--:B------:R-:W-:Y:S01]  /*46d0*/  FMUL R36, R36, R10.reuse ;  /* 0x0000000a24247220 */ /* 0x080fe20000400000 */
        /* <DEDUP_REMOVED lines=56> */
[----:B------:R-:W-:Y:S01]  /*4a60*/  FMUL R149, R149, R10 ;  /* 0x0000000a95957220 */ /* 0x000fe20000400000 */
[----:B------:R-:W-:Y:S01]  /*4a70*/  F2FP.F16.F32.PACK_AB R154, R17, R6 ;  /* 0x00000006119a723e */ /* 0x000fe200000000ff */
        /* <DEDUP_REMOVED lines=64> */
[----:B------:R-:W-:-:S02]  /*4e80*/  F2FP.F16.F32.PACK_AB R158, R21, R18 ;  /* 0x00000012159e723e */ /* 0x000fc400000000ff */
[----:B------:R-:W-:Y:S02]  /*4e90*/  F2FP.F16.F32.PACK_AB R159, R170, R159 ;  /* 0x0000009faa9f723e */ /* 0x000fe400000000ff */
[----:B------:R-:W-:Y:S02]  /*4ea0*/  F2FP.F16.F32.PACK_AB R161, R171, R172 ;  /* 0x000000acaba1723e */ /* 0x000fe400000000ff */
[----:B------:R-:W-:Y:S02]  /*4eb0*/  F2FP.F16.F32.PACK_AB R163, R175, R178 ;  /* 0x000000b2afa3723e */ /* 0x000fe400000000ff */
[----:B------:R-:W-:Y:S02]  /*4ec0*/  F2FP.F16.F32.PACK_AB R165, R179, R180 ;  /* 0x000000b4b3a5723e */ /* 0x000fe400000000ff */
[----:B------:R-:W-:Y:S01]  /*4ed0*/  F2FP.F16.F32.PACK_AB R166, R168, R173 ;  /* 0x000000ada8a6723e */ /* 0x000fe200000000ff */
[----:B-12---:R-:W-:Y:S06]  /*4ee0*/  @!P0 BRA `(.L_x_27) ;  /* 0x0000000000048947 */ /* 0x006fec0003800000 */
[----:B------:R-:W-:Y:S01]  /*4ef0*/  BPT.TRAP 0x1 ;  /* 0x000000040000795c */ /* 0x000fe20000300000 */
.L_x_27:
[----:B------:R-:W-:Y:S05]  /*4f00*/  @P2 BRA `(.L_x_28) ;  /* 0x0000000000082947 */ /* 0x000fea0003800000 */
[----:B------:R-:W1:Y:S02]  /*4f10*/  SYNCS.PHASECHK.TRANS64.TRYWAIT P2, [UR10+0x38000], R7 ;  /* 0x03800007ff0075a7 */ /* 0x000e64000804014a */
[----:B-1----:R-:W-:Y:S05]  /*4f20*/  @!P2 BRA `(.L_x_29) ;  /* 0x0000004800a8a947 */ /* 0x002fea0003800000 */
.L_x_28:
[----:B------:R-:W-:Y:S01]  /*4f30*/  R2UR UR10, R184 ;  /* 0x00000000b80a72ca */ /* 0x000fe200000e0000 */
[----:B------:R-:W-:Y:S01]  /*4f40*/  WARPGROUP.ARRIVE ;  /* 0x00000000000079c5 */ /* 0x000fe20000000000 */
[----:B------:R-:W-:Y:S01]  /*4f50*/  UMOV UR11, 0x40000040 ;  /* 0x40000040000b7882 */ /* 0x000fe20000000000 */
[----:B------:R-:W-:Y:S01]  /*4f60*/  UMOV UR15, 0x40000040 ;  /* 0x40000040000f7882 */ /* 0x000fe20000000000 */
[----:B------:R-:W-:-:S09]  /*4f70*/  F2FP.F16.F32.PACK_AB R167, R167, R182 ;  /* 0x000000b6a7a7723e */ /* 0x000fd200000000ff */
[----:B------:R-:W-:-:S04]  /*4f80*/  ULEA UR10, UR7, UR10, 0xb ;  /* 0x0000000a070a7291 */ /* 0x000fc8000f8e583f */
[----:B------:R-:W-:-:S05]  /*4f90*/  UIADD3 UR14, UR10, 0x80, URZ ;  /* 0x000000800a0e7890 */ /* 0x000fca000fffe03f */
[----:B------:R-:W-:Y:S01]  /*4fa0*/  HGMMA.64x256x16.F32 R24, R152, gdesc[UR8].tnspB, R24, gsb0 ;  /* 0x43e0000898187df0 */ /* 0x000fe20008000818 */
[----:B------:R-:W-:Y:S02]  /*4fb0*/  UMOV UR11, 0x40000040 ;  /* 0x40000040000b7882 */ /* 0x000fe40000000000 */
[----:B------:R-:W-:Y:S02]  /*4fc0*/  WARPGROUP.DEPBAR.LE gsb0, 0x0 ;  /* 0x00008000000079c5 */ /* 0x000fe40000010000 */
[----:B------:R-:W-:-:S15]  /*4fd0*/  WARPGROUP.ARRIVE ;  /* 0x00000000000079c5 */ /* 0x000fde0000000000 */
[----:B------:R-:W-:-:S08]  /*4fe0*/  NOP ;  /* 0x0000000000007918 */ /* 0x000fd00000000000 */
[----:B------:R-:W-:Y:S01]  /*4ff0*/  HGMMA.64x256x16.F32 R24, R156, gdesc[UR12].tnspB, R24, gsb0 ;  /* 0x43e0000c9c187df0 */ /* 0x000fe20008000818 */
[----:B------:R-:W-:Y:S01]  /*5000*/  UIADD3 UR14, UR10, 0x100, URZ ;  /* 0x000001000a0e7890 */ /* 0x000fe2000fffe03f */
[----:B------:R-:W-:Y:S01]  /*5010*/  UMOV UR15, 0x40000040 ;  /* 0x40000040000f7882 */ /* 0x000fe20000000000 */
[----:B------:R-:W-:Y:S01]  /*5020*/  UIADD3 UR10, UR10, 0x180, URZ ;  /* 0x000001800a0a7890 */ /* 0x000fe2000fffe03f */
[----:B------:R-:W-:Y:S02]  /*5030*/  WARPGROUP.DEPBAR.LE gsb0, 0x0 ;  /* 0x00008000000079c5 */ /* 0x000fe40000010000 */
[----:B------:R-:W-:-:S15]  /*5040*/  WARPGROUP.ARRIVE ;  /* 0x00000000000079c5 */ /* 0x000fde0000000000 */
[----:B------:R-:W-:-:S07]  /*5050*/  NOP ;  /* 0x0000000000007918 */ /* 0x000fce0000000000 */
[----:B------:R-:W-:Y:S03]  /*5060*/  HGMMA.64x256x16.F32 R24, R160, gdesc[UR12].tnspB, R24, gsb0 ;  /* 0x43e0000ca0187df0 */ /* 0x000fe60008000818 */
[----:B------:R-:W-:Y:S02]  /*5070*/  WARPGROUP.DEPBAR.LE gsb0, 0x0 ;  /* 0x00008000000079c5 */ /* 0x000fe40000010000 */
[----:B------:R-:W-:-:S15]  /*5080*/  WARPGROUP.ARRIVE ;  /* 0x00000000000079c5 */ /* 0x000fde0000000000 */
[----:B------:R-:W-:-:S08]  /*5090*/  NOP ;  /* 0x0000000000007918 */ /* 0x000fd00000000000 */
[----:B------:R-:W-:Y:S03]  /*50a0*/  HGMMA.64x256x16.F32 R24, R164, gdesc[UR8].tnspB, R24, gsb0 ;  /* 0x43e00008a4187df0 */ /* 0x000fe60008000818 */
[----:B------:R-:W-:Y:S02]  /*50b0*/  WARPGROUP.DEPBAR.LE gsb0, 0x0 ;  /* 0x00008000000079c5 */ /* 0x000fe40000010000 */
[----:B------:R-:W-:Y:S05]  /*50c0*/  @!P0 BRA `(.L_x_30) ;  /* 0x0000000000048947 */ /* 0x000fea0003800000 */
[----:B------:R-:W-:Y:S01]  /*50d0*/  BPT.TRAP 0x1 ;  /* 0x000000040000795c */ /* 0x000fe20000300000 */
.L_x_30:
[----:B------:R-:W-:Y:S02]  /*50e0*/  R2UR UR11, R16 ;  /* 0x00000000100b72ca */ /* 0x000fe400000e0000 */
[----:B------:R-:W-:-:S13]  /*50f0*/  R2UR UR10, R186 ;  /* 0x00000000ba0a72ca */ /* 0x000fda00000e0000 */
[----:B------:R-:W-:-:S04]  /*5100*/  ULEA UR10, UR10, UR11, 0x3 ;  /* 0x0000000b0a0a7291 */ /* 0x000fc8000f8e183f */
[----:B------:R-:W-:-:S04]  /*5110*/  UIADD3 UR10, UR10, 0x38028, URZ ;  /* 0x000380280a0a7890 */ /* 0x000fc8000fffe03f */
[----:B------:R-:W-:-:S09]  /*5120*/  UPRMT UR10, URZ, 0x654, UR10 ;  /* 0x000006543f0a7896 */ /* 0x000fd2000800000a */
[----:B------:R-:W-:Y:S01]  /*5130*/  SYNCS.ARRIVE.TRANS64.RED.A1T0 RZ, [UR10], RZ ;  /* 0x000000ffffff79a7 */ /* 0x000fe2000810040a */
[----:B------:R-:W-:Y:S05]  /*5140*/  @P1 BRA `(.L_x_31) ;  /* 0x0000000000041947 */ /* 0x000fea0003800000 */
[----:B------:R-:W-:Y:S01]  /*5150*/  BPT.TRAP 0x1 ;  /* 0x000000040000795c */ /* 0x000fe20000300000 */
.L_x_31:
[----:B------:R-:W-:-:S13]  /*5160*/  R2UR UR10, R186 ;  /* 0x00000000ba0a72ca */ /* 0x000fda00000e0000 */
[----:B------:R-:W-:-:S04]  /*5170*/  UIADD3 UR10, UR10, 0x1, URZ ;  /* 0x000000010a0a7890 */ /* 0x000fc8000fffe03f */
[----:B------:R-:W-:-:S04]  /*5180*/  UISETP.NE.AND UP0, UPT, UR10, 0x5, UPT ;  /* 0x000000050a00788c */ /* 0x000fc8000bf05270 */
[----:B------:R-:W-:Y:S01]  /*5190*/  USEL UR11, UR10, URZ, UP0 ;  /* 0x0000003f0a0b7287 */ /* 0x000fe20008000000 */
[----:B------:R-:W-:Y:S11]  /*51a0*/  @!P0 BRA `(.L_x_32) ;  /* 0x0000000000048947 */ /* 0x000ff60003800000 */
[----:B------:R-:W-:Y:S01]  /*51b0*/  BPT.TRAP 0x1 ;  /* 0x000000040000795c */ /* 0x000fe20000300000 */
.L_x_32:
[----:B------:R-:W-:-:S13]  /*51c0*/  R2UR UR10, R16 ;  /* 0x00000000100a72ca */ /* 0x000fda00000e0000 */
[----:B------:R-:W-:-:S04]  /*51d0*/  ULEA UR10, UR11, UR10, 0x3 ;  /* 0x0000000a0b0a7291 */ /* 0x000fc8000f8e183f */
[----:B------:R-:W-:-:S04]  /*51e0*/  UIADD3 UR10, UR10, 0x38028, URZ ;  /* 0x000380280a0a7890 */ /* 0x000fc8000fffe03f */
[----:B------:R-:W-:-:S09]  /*51f0*/  UPRMT UR10, URZ, 0x654, UR10 ;  /* 0x000006543f0a7896 */ /* 0x000fd2000800000a */
[----:B------:R-:W-:Y:S01]  /*5200*/  SYNCS.ARRIVE.TRANS64.RED.A1T0 RZ, [UR10], RZ ;  /* 0x000000ffffff79a7 */ /* 0x000fe2000810040a */
[----:B------:R-:W-:Y:S05]  /*5210*/  @P1 BRA `(.L_x_33) ;  /* 0x0000000000041947 */ /* 0x000fea0003800000 */
[----:B------:R-:W-:Y:S01]  /*5220*/  BPT.TRAP 0x1 ;  /* 0x000000040000795c */ /* 0x000fe20000300000 */
.L_x_33:
[----:B------:R-:W-:Y:S01]  /*5230*/  R2UR UR14, R185 ;  /* 0x00000000b90e72ca */ /* 0x000fe200000e0000 */
[----:B------:R-:W-:Y:S01]  /*5240*/  UIADD3 UR10, UR11, 0x1, URZ ;  /* 0x000000010b0a7890 */ /* 0x000fe2000fffe03f */
[----:B-1----:R-:W-:Y:S01]  /*5250*/  MOV R7, R5 ;  /* 0x0000000500077202 */ /* 0x002fe20000000f00 */
[----:B------:R-:W-:Y:S01]  /*5260*/  UIADD3 UR7, UR7, 0x1, URZ ;  /* 0x0000000107077890 */ /* 0x000fe2000fffe03f */
[----:B------:R-:W-:Y:S01]  /*5270*/  MOV R9, R4 ;  /* 0x0000000400097202 */ /* 0x000fe20000000f00 */
[----:B------:R-:W-:Y:S02]  /*5280*/  UISETP.NE.AND UP0, UPT, UR10, 0x5, UPT ;  /* 0x000000050a00788c */ /* 0x000fe4000bf05270 */
[----:B------:R-:W-:-:S04]  /*5290*/  UISETP.NE.AND UP2, UPT, UR7, 0x5, UPT ;  /* 0x000000050700788c */ /* 0x000fc8000bf45270 */
[----:B------:R-:W-:Y:S02]  /*52a0*/  USEL UR60, UR7, URZ, UP2 ;  /* 0x0000003f073c7287 */ /* 0x000fe40009000000 */
[----:B------:R-:W-:Y:S02]  /*52b0*/  UISETP.GT.AND UP3, UPT, UR14, 0x2, UPT ;  /* 0x000000020e00788c */ /* 0x000fe4000bf64270 */
[----:B------:R-:W-:Y:S02]  /*52c0*/  UIADD3 UR11, UR14, -0x1, URZ ;  /* 0xffffffff0e0b7890 */ /* 0x000fe4000fffe03f */
[----:B------:R-:W-:Y:S02]  /*52d0*/  USEL UR14, UR10, URZ, UP0 ;  /* 0x0000003f0a0e7287 */ /* 0x000fe40008000000 */
[----:B------:R-:W-:Y:S01]  /*52e0*/  PLOP3.LUT P2, PT, PT, PT, UP3, 0x80, 0x0 ;  /* 0x000000000000781c */ /* 0x000fe20003f4f038 */
[----:B------:R-:W-:Y:S01]  /*52f0*/  USEL UR10, URZ, 0x1, UP2 ;  /* 0x000000013f0a7887 */ /* 0x000fe20009000000 */
[----:B------:R-:W-:-:S02]  /*5300*/  MOV R185, UR11 ;  /* 0x0000000b00b97c02 */ /* 0x000fc40008000f00 */
[----:B------:R-:W-:Y:S01]  /*5310*/  MOV R186, UR14 ;  /* 0x0000000e00ba7c02 */ /* 0x000fe20008000f00 */
[----:B------:R-:W-:-:S06]  /*5320*/  ULOP3.LUT UR6, UR6, UR10, URZ, 0x3c, !UPT ;  /* 0x0000000a06067292 */ /* 0x000fcc000f8e3c3f */
[----:B------:R-:W-:Y:S02]  /*5330*/  MOV R11, UR6 ;  /* 0x00000006000b7c02 */ /* 0x000fe40008000f00 */
[----:B------:R-:W-:Y:S05]  /*5340*/  @P2 BRA `(.L_x_34) ;  /* 0xffffffd800e82947 */ /* 0x000fea000383ffff */
.L_x_23:
[----:B------:R-:W1:Y:S01]  /*5350*/  SHFL.BFLY PT, R6, R3, 0x1, 0x1f ;  /* 0x0c201f0003067f89 */ /* 0x000e6200000e0000 */
[----:B------:R-:W-:Y:S01]  /*5360*/  BSSY B0, `(.L_x_35) ;  /* 0x0000023000007945 */ /* 0x000fe20003800000 */
[----:B------:R-:W-:Y:S02]  /*5370*/  MOV R12, 0x3f800000 ;  /* 0x3f800000000c7802 */ /* 0x000fe40000000f00 */
[----:B------:R-:W2:Y:S01]  /*5380*/  SHFL.BFLY PT, R7, R0, 0x1, 0x1f ;  /* 0x0c201f0000077f89 */ /* 0x000ea200000e0000 */
[----:B------:R-:W-:Y:S01]  /*5390*/  MOV R10, 0x7f800000 ;  /* 0x7f800000000a7802 */ /* 0x000fe20000000f00 */
[----:B-1----:R-:W-:Y:S01]  /*53a0*/  FADD R6, R6, R3 ;  /* 0x0000000306067221 */ /* 0x002fe20000000000 */
[----:B--2---:R-:W-:-:S04]  /*53b0*/  FADD R18, R7, R0 ;  /* 0x0000000007127221 */ /* 0x004fc80000000000 */
[----:B------:R-:W1:Y:S01]  /*53c0*/  SHFL.BFLY PT, R9, R6, 0x2, 0x1f ;  /* 0x0c401f0006097f89 */ /* 0x000e6200000e0000 */
[----:B------:R-:W-:-:S03]  /*53d0*/  MOV R7, 0x3f800000 ;  /* 0x3f80000000077802 */ /* 0x000fc60000000f00 */
[----:B------:R-:W2:Y:S01]  /*53e0*/  SHFL.BFLY PT, R19, R18, 0x2, 0x1f ;  /* 0x0c401f0012137f89 */ /* 0x000ea200000e0000 */
[C---:B-1----:R-:W-:Y:S01]  /*53f0*/  FSETP.NE.AND P0, PT, R6.reuse, -R9, PT ;  /* 0x800000090600720b */ /* 0x042fe20003f05000 */
[----:B------:R-:W-:Y:S01]  /*5400*/  FADD R3, R6, R9 ;  /* 0x0000000906037221 */ /* 0x000fe20000000000 */
[----:B------:R-:W-:Y:S01]  /*5410*/  MOV R9, 0x7f800000 ;  /* 0x7f80000000097802 */ /* 0x000fe20000000f00 */
[----:B--2---:R-:W-:-:S10]  /*5420*/  FADD R11, R18, R19 ;  /* 0x00000013120b7221 */ /* 0x004fd40000000000 */
[----:B------:R-:W-:Y:S05]  /*5430*/  @!P0 BRA `(.L_x_36) ;  /* 0x0000000000548947 */ /* 0x000fea0003800000 */
[----:B------:R-:W-:Y:S01]  /*5440*/  IADD3 R0, R3, 0x1800000, RZ ;  /* 0x0180000003007810 */ /* 0x000fe20007ffe0ff */
[----:B------:R-:W-:Y:S03]  /*5450*/  BSSY B1, `(.L_x_37) ;  /* 0x000000c000017945 */ /* 0x000fe60003800000 */
[----:B------:R-:W-:-:S04]  /*5460*/  LOP3.LUT R0, R0, 0x7f800000, RZ, 0xc0, !PT ;  /* 0x7f80000000007812 */ /* 0x000fc800078ec0ff */
[----:B------:R-:W-:-:S13]  /*5470*/  ISETP.GT.U32.AND P0, PT, R0, 0x1ffffff, PT ;  /* 0x01ffffff0000780c */ /* 0x000fda0003f04070 */
[----:B------:R-:W-:Y:S05]  /*5480*/  @P0 BRA `(.L_x_38) ;  /* 0x0000000000100947 */ /* 0x000fea0003800000 */
[----:B------:R-:W-:-:S07]  /*5490*/  MOV R17, 0x54b0 ;  /* 0x000054b000117802 */ /* 0x000fce0000000f00 */
[----:B------:R-:W-:Y:S05]  /*54a0*/  CALL.REL.NOINC `($__internal_0_$__cuda_sm20_rcp_rn_f32_slowpath) ;  /* 0x0000004400f07944 */ /* 0x000fea0003c00000 */
[----:B------:R-:W-:Y:S01]  /*54b0*/  MOV R7, R0 ;  /* 0x0000000000077202 */ /* 0x000fe20000000f00 */
[----:B------:R-:W-:Y:S06]  /*54c0*/  BRA `(.L_x_39) ;  /* 0x0000000000107947 */ /* 0x000fec0003800000 */
.L_x_38:
[----:B------:R-:W1:Y:S02]  /*54d0*/  MUFU.RCP R0, R3 ;  /* 0x0000000300007308 */ /* 0x000e640000001000 */
[----:B-1----:R-:W-:-:S04]  /*54e0*/  FFMA R6, R3, R0, -1 ;  /* 0xbf80000003067423 */ /* 0x002fc80000000000 */
[----:B------:R-:W-:-:S04]  /*54f0*/  FADD.FTZ R7, -R6, -RZ ;  /* 0x800000ff06077221 */ /* 0x000fc80000010100 */
[----:B------:R-:W-:-:S07]  /*5500*/  FFMA R7, R0, R7, R0 ;  /* 0x0000000700077223 */ /* 0x000fce0000000000 */
.L_x_39:
[----:B------:R-:W-:Y:S05]  /*5510*/  BSYNC B1 ;  /* 0x0000000000017941 */ /* 0x000fea0003800000 */
.L_x_37:
[----:B------:R-:W-:Y:S01]  /*5520*/  FSETP.GEU.AND P0, PT, |R3|, 1.175494350822287508e-38, PT ;  /* 0x008000000300780b */ /* 0x000fe20003f0e200 */
[----:B------:R-:W-:-:S12]  /*5530*/  ULDC UR4, c[0x0][0x600] ;  /* 0x0001800000047ab9 */ /* 0x000fd80000000800 */
[----:B------:R-:W-:-:S04]  /*5540*/  @!P0 FMUL R3, R3, 16777216 ;  /* 0x4b80000003038820 */ /* 0x000fc80000400000 */
[----:B------:R-:W1:Y:S02]  /*5550*/  MUFU.LG2 R0, R3 ;  /* 0x0000000300007308 */ /* 0x000e640000000c00 */
[----:B-1----:R-:W-:-:S04]  /*5560*/  @!P0 FADD R0, R0, -24 ;  /* 0xc1c0000000008421 */ /* 0x002fc80000000000 */
[----:B------:R-:W-:-:S04]  /*5570*/  FMUL R0, R0, 0.69314718246459960938 ;  /* 0x3f31721800007820 */ /* 0x000fc80000400000 */
[----:B------:R-:W-:-:S07]  /*5580*/  FFMA R10, R5, UR4, R0 ;  /* 0x00000004050a7c23 */ /* 0x000fce0008000000 */
.L_x_36:
[----:B------:R-:W-:Y:S05]  /*5590*/  BSYNC B0 ;  /* 0x0000000000007941 */ /* 0x000fea0003800000 */
.L_x_35:
[----:B------:R-:W-:Y:S01]  /*55a0*/  FSETP.NE.AND P0, PT, R18, -R19, PT ;  /* 0x800000131200720b */ /* 0x000fe20003f05000 */
[----:B------:R-:W-:Y:S01]  /*55b0*/  ULDC UR4, c[0x0][0x608] ;  /* 0x0001820000047ab9 */ /* 0x000fe20000000800 */
[----:B------:R-:W-:Y:S01]  /*55c0*/  BSSY B0, `(.L_x_40) ;  /* 0x0000059000007945 */ /* 0x000fe20003800000 */
[----:B------:R-:W-:-:S04]  /*55d0*/  FMUL R7, R7, UR4 ;  /* 0x0000000407077c20 */ /* 0x000fc80008400000 */
        /* <DEDUP_REMOVED lines=64> */
[----:B------:R-:W-:Y:S06]  /*59e0*/  @!P0 BRA `(.L_x_41) ;  /* 0x0000000000588947 */ /* 0x000fec0003800000 */
[----:B------:R-:W-:Y:S01]  /*59f0*/  IADD3 R0, R11, 0x1800000, RZ ;  /* 0x018000000b007810 */ /* 0x000fe20007ffe0ff */
[----:B------:R-:W-:Y:S03]  /*5a00*/  BSSY B1, `(.L_x_42) ;  /* 0x000000d000017945 */ /* 0x000fe60003800000 */
[----:B------:R-:W-:-:S04]  /*5a10*/  LOP3.LUT R0, R0, 0x7f800000, RZ, 0xc0, !PT ;  /* 0x7f80000000007812 */ /* 0x000fc800078ec0ff */
[----:B------:R-:W-:-:S13]  /*5a20*/  ISETP.GT.U32.AND P0, PT, R0, 0x1ffffff, PT ;  /* 0x01ffffff0000780c */ /* 0x000fda0003f04070 */
[----:B------:R-:W-:Y:S05]  /*5a30*/  @P0 BRA `(.L_x_43) ;  /* 0x0000000000140947 */ /* 0x000fea0003800000 */
[----:B------:R-:W-:Y:S02]  /*5a40*/  MOV R3, R11 ;  /* 0x0000000b00037202 */ /* 0x000fe40000000f00 */
[----:B------:R-:W-:-:S07]  /*5a50*/  MOV R17, 0x5a70 ;  /* 0x00005a7000117802 */ /* 0x000fce0000000f00 */
[----:B------:R-:W-:Y:S05]  /*5a60*/  CALL.REL.NOINC `($__internal_0_$__cuda_sm20_rcp_rn_f32_slowpath) ;  /* 0x0000004000807944 */ /* 0x000fea0003c00000 */
[----:B------:R-:W-:Y:S01]  /*5a70*/  MOV R12, R0 ;  /* 0x00000000000c7202 */ /* 0x000fe20000000f00 */
[----:B------:R-:W-:Y:S06]  /*5a80*/  BRA `(.L_x_44) ;  /* 0x0000000000107947 */ /* 0x000fec0003800000 */
.L_x_43:
[----:B------:R-:W1:Y:S02]  /*5a90*/  MUFU.RCP R12, R11 ;  /* 0x0000000b000c7308 */ /* 0x000e640000001000 */
[----:B-1----:R-:W-:-:S04]  /*5aa0*/  FFMA R0, R11, R12, -1 ;  /* 0xbf8000000b007423 */ /* 0x002fc8000000000c */
[----:B------:R-:W-:-:S04]  /*5ab0*/  FADD.FTZ R3, -R0, -RZ ;  /* 0x800000ff00037221 */ /* 0x000fc80000010100 */
[----:B------:R-:W-:-:S07]  /*5ac0*/  FFMA R12, R12, R3, R12 ;  /* 0x000000030c0c7223 */ /* 0x000fce000000000c */
.L_x_44:
[----:B------:R-:W-:Y:S05]  /*5ad0*/  BSYNC B1 ;  /* 0x0000000000017941 */ /* 0x000fea0003800000 */
.L_x_42:
[----:B------:R-:W-:Y:S01]  /*5ae0*/  FSETP.GEU.AND P0, PT, |R11|, 1.175494350822287508e-38, PT ;  /* 0x008000000b00780b */ /* 0x000fe20003f0e200 */
[----:B------:R-:W-:-:S12]  /*5af0*/  ULDC UR4, c[0x0][0x600] ;  /* 0x0001800000047ab9 */ /* 0x000fd80000000800 */
[----:B------:R-:W-:-:S04]  /*5b00*/  @!P0 FMUL R11, R11, 16777216 ;  /* 0x4b8000000b0b8820 */ /* 0x000fc80000400000 */
[----:B------:R-:W1:Y:S02]  /*5b10*/  MUFU.LG2 R0, R11 ;  /* 0x0000000b00007308 */ /* 0x000e640000000c00 */
[----:B-1----:R-:W-:-:S04]  /*5b20*/  @!P0 FADD R0, R0, -24 ;  /* 0xc1c0000000008421 */ /* 0x002fc80000000000 */
[----:B------:R-:W-:-:S04]  /*5b30*/  FMUL R9, R0, 0.69314718246459960938 ;  /* 0x3f31721800097820 */ /* 0x000fc80000400000 */
[----:B------:R-:W-:-:S07]  /*5b40*/  FFMA R9, R4, UR4, R9 ;  /* 0x0000000404097c23 */ /* 0x000fce0008000009 */
.L_x_41:
[----:B------:R-:W-:Y:S05]  /*5b50*/  BSYNC B0 ;  /* 0x0000000000007941 */ /* 0x000fea0003800000 */
.L_x_40:
[----:B------:R-:W-:Y:S01]  /*5b60*/  R2UR UR5, R2 ;  /* 0x00000000020572ca */ /* 0x000fe200000e0000 */
[----:B------:R-:W1:Y:S01]  /*5b70*/  S2R R3, SR_TID.X ;  /* 0x0000000000037919 */ /* 0x000e620000002100 */
[----:B------:R-:W-:Y:S01]  /*5b80*/  R2UR UR6, R16 ;  /* 0x00000000100672ca */ /* 0x000fe200000e0000 */
[----:B------:R-:W-:-:S10]  /*5b90*/  ULDC.64 UR8, c[0x0][0x208] ;  /* 0x0000820000087ab9 */ /* 0x000fd40000000a00 */
[----:B------:R-:W-:-:S06]  /*5ba0*/  UIADD3 UR4, UR5, -0x1, URZ ;  /* 0xffffffff05047890 */ /* 0x000fcc000fffe03f */
[----:B------:R-:W-:Y:S01]  /*5bb0*/  ISETP.NE.AND P0, PT, RZ, UR4, PT ;  /* 0x00000004ff007c0c */ /* 0x000fe2000bf05270 */
[----:B------:R-:W-:-:S03]  /*5bc0*/  ULEA UR4, UR5, UR6, 0x3 ;  /* 0x0000000605047291 */ /* 0x000fc6000f8e183f */
[----:B------:R-:W-:Y:S01]  /*5bd0*/  SEL R0, RZ, 0x1, P0 ;  /* 0x00000001ff007807 */ /* 0x000fe20000000000 */
[----:B------:R-:W-:Y:S02]  /*5be0*/  ULDC UR5, c[0x0][0x608] ;  /* 0x0001820000057ab9 */ /* 0x000fe40000000800 */
[----:B------:R-:W-:Y:S01]  /*5bf0*/  FMUL R12, R12, UR5 ;  /* 0x000000050c0c7c20 */ /* 0x000fe20008400000 */
[----:B------:R-:W-:-:S04]  /*5c00*/  SHF.L.U32 R0, R0, 0x1f, RZ ;  /* 0x0000001f00007819 */ /* 0x000fc800000006ff */
[----:B------:R-:W2:Y:S01]  /*5c10*/  SYNCS.PHASECHK.TRANS64.TRYWAIT P0, [UR4+0x38098], R0 ;  /* 0x03809800ff0075a7 */ /* 0x000ea20008000144 */
[C---:B-1----:R-:W-:Y:S02]  /*5c20*/  LOP3.LUT P1, RZ, R3.reuse, 0x3, RZ, 0xc0, !PT ;  /* 0x0000000303ff7812 */ /* 0x042fe4000782c0ff */
[----:B------:R-:W-:Y:S01]  /*5c30*/  LOP3.LUT R18, R3, 0x7f, RZ, 0xc0, !PT ;  /* 0x0000007f03127812 */ /* 0x000fe200078ec0ff */
[----:B--2---:R-:W-:Y:S10]  /*5c40*/  @!P0 BRA `(.L_x_45) ;  /* 0x0000003c00788947 */ /* 0x004ff40003800000 */
.L_x_106:
[----:B------:R-:W-:Y:S01]  /*5c50*/  R2UR UR4, R8 ;  /* 0x00000000080472ca */ /* 0x000fe200000e0000 */
[----:B------:R-:W-:Y:S01]  /*5c60*/  BSSY B0, `(.L_x_46) ;  /* 0x0000019000007945 */ /* 0x000fe20003800000 */
[----:B------:R-:W-:-:S11]  /*5c70*/  SHF.R.U32.HI R19, RZ, 0x5, R18 ;  /* 0x00000005ff137819 */ /* 0x000fd60000011612 */
[----:B------:R-:W-:Y:S01]  /*5c80*/  USHF.L.U32 UR42, UR4, 0x6, URZ ;  /* 0x00000006042a7899 */ /* 0x000fe2000800063f */
[----:B------:R-:W-:Y:S11]  /*5c90*/  @P1 BRA `(.L_x_47) ;  /* 0x0000000000541947 */ /* 0x000ff60003800000 */
[----:B------:R-:W2:Y:S01]  /*5ca0*/  S2UR UR4, SR_CTAID.Y ;  /* 0x00000000000479c3 */ /* 0x000ea20000002600 */
[----:B-1----:R-:W-:Y:S01]  /*5cb0*/  SHF.R.U32.HI R0, RZ, 0x2, R3 ;  /* 0x00000002ff007819 */ /* 0x002fe20000011603 */
[----:B------:R-:W-:Y:S01]  /*5cc0*/  ULDC.64 UR6, c[0x0][0x688] ;  /* 0x0001a20000067ab9 */ /* 0x000fe20000000a00 */
[----:B------:R-:W-:Y:S02]  /*5cd0*/  SHF.L.U32 R3, R19, 0x4, RZ ;  /* 0x0000000413037819 */ /* 0x000fe400000006ff */
[----:B------:R-:W-:-:S03]  /*5ce0*/  LOP3.LUT R0, R0, 0x7, RZ, 0xc0, !PT ;  /* 0x0000000700007812 */ /* 0x000fc600078ec0ff */
[----:B------:R-:W1:Y:S01]  /*5cf0*/  S2UR UR5, SR_CTAID.Z ;  /* 0x00000000000579c3 */ /* 0x000e620000002700 */
[----:B------:R-:W-:-:S04]  /*5d00*/  LOP3.LUT R0, R3, 0xfffffff0, R0, 0xe2, !PT ;  /* 0xfffffff003007812 */ /* 0x000fc800078ee200 */
[----:B------:R-:W-:-:S04]  /*5d10*/  IADD3 R4, R0, UR42, RZ ;  /* 0x0000002a00047c10 */ /* 0x000fc8000fffe0ff */
[----:B------:R-:W-:Y:S01]  /*5d20*/  IADD3 R3, R4, 0x8, RZ ;  /* 0x0000000804037810 */ /* 0x000fe20007ffe0ff */
[----:B--2---:R-:W-:-:S04]  /*5d30*/  UIMAD UR4, UR4, UR6, UR42 ;  /* 0x00000006040472a4 */ /* 0x004fc8000f8e022a */
[----:B-1----:R-:W-:-:S03]  /*5d40*/  UIMAD UR4, UR5, UR7, UR4 ;  /* 0x00000007050472a4 */ /* 0x002fc6000f8e0204 */
[----:B------:R-:W-:Y:S02]  /*5d50*/  ULDC UR5, c[0x0][0x288] ;  /* 0x0000a20000057ab9 */ /* 0x000fe40000000800 */
[----:B------:R-:W-:Y:S02]  /*5d60*/  ISETP.GE.U32.AND P0, PT, R4, UR5, PT ;  /* 0x0000000504007c0c */ /* 0x000fe4000bf06070 */
[----:B------:R-:W-:Y:S02]  /*5d70*/  IADD3 R0, P2, R0, UR4, RZ ;  /* 0x0000000400007c10 */ /* 0x000fe4000ff5e0ff */
[----:B------:R-:W-:Y:S01]  /*5d80*/  ISETP.GE.U32.AND P1, PT, R3, UR5, PT ;  /* 0x0000000503007c0c */ /* 0x000fe2000bf26070 */
[----:B------:R-:W-:Y:S01]  /*5d90*/  ULDC.64 UR4, c[0x0][0x680] ;  /* 0x0001a00000047ab9 */ /* 0x000fe20000000a00 */
[----:B------:R-:W-:Y:S02]  /*5da0*/  IADD3.X R3, RZ, RZ, RZ, P2, !PT ;  /* 0x000000ffff037210 */ /* 0x000fe400017fe4ff */
[----:B------:R-:W-:-:S04]  /*5db0*/  LEA R4, P2, R0, UR4, 0x2 ;  /* 0x0000000400047c11 */ /* 0x000fc8000f8410ff */
[----:B------:R-:W-:-:S05]  /*5dc0*/  LEA.HI.X R5, R0, UR5, R3, 0x2, P2 ;  /* 0x0000000500057c11 */ /* 0x000fca00090f1403 */
[----:B------:R2:W-:Y:S04]  /*5dd0*/  @!P0 STG.E desc[UR8][R4.64], R10 ;  /* 0x0000000a04008986 */ /* 0x0005e8000c101908 */
[----:B------:R2:W-:Y:S02]  /*5de0*/  @!P1 STG.E desc[UR8][R4.64+0x20], R9 ;  /* 0x0000200904009986 */ /* 0x0005e4000c101908 */
.L_x_47:
[----:B------:R-:W-:Y:S05]  /*5df0*/  BSYNC B0 ;  /* 0x0000000000007941 */ /* 0x000fea0003800000 */
.L_x_46:
[----:B------:R-:W-:Y:S01]  /*5e00*/  ULDC.64 UR4, c[0x0][0x730] ;  /* 0x0001cc0000047ab9 */ /* 0x000fe20000000a00 */
[-C--:B------:R-:W-:Y:S01]  /*5e10*/  FMUL R26, R26, R12.reuse ;  /* 0x0000000c1a1a7220 */ /* 0x080fe20000400000 */
[----:B------:R-:W-:Y:S01]  /*5e20*/  ISETP.NE.U32.AND P0, PT, RZ, UR4, PT ;  /* 0x00000004ff007c0c */ /* 0x000fe2000bf05070 */
[-C--:B------:R-:W-:Y:S01]  /*5e30*/  FMUL R27, R27, R12.reuse ;  /* 0x0000000c1b1b7220 */ /* 0x080fe20000400000 */
[-C--:B------:R-:W-:Y:S01]  /*5e40*/  FMUL R30, R30, R12.reuse ;  /* 0x0000000c1e1e7220 */ /* 0x080fe20000400000 */
[-C--:B------:R-:W-:Y:S01]  /*5e50*/  FMUL R31, R31, R12.reuse ;  /* 0x0000000c1f1f7220 */ /* 0x080fe20000400000 */
[----:B------:R-:W-:Y:S01]  /*5e60*/  ISETP.NE.AND.EX P0, PT, RZ, UR5, PT, P0 ;  /* 0x00000005ff007c0c */ /* 0x000fe2000bf05300 */
        /* <DEDUP_REMOVED lines=60> */
[----:B------:R-:W-:Y:S06]  /*6230*/  @P0 BRA `(.L_x_48) ;  /* 0x0000000000200947 */ /* 0x000fec0003800000 */
[----:B------:R-:W-:Y:S02]  /*6240*/  ULDC.64 UR4, c[0x0][0x728] ;  /* 0x0001ca0000047ab9 */ /* 0x000fe40000000a00 */
[----:B------:R-:W-:-:S04]  /*6250*/  ISETP.NE.U32.AND P0, PT, RZ, UR4, PT ;  /* 0x00000004ff007c0c */ /* 0x000fc8000bf05070 */
[----:B------:R-:W-:-:S13]  /*6260*/  ISETP.NE.AND.EX P0, PT, RZ, UR5, PT, P0 ;  /* 0x00000005ff007c0c */ /* 0x000fda000bf05300 */
[----:B------:R-:W-:Y:S05]  /*6270*/  @!P0 BRA `(.L_x_49) ;  /* 0x00000000000c8947 */ /* 0x000fea0003800000 */
[----:B-12---:R-:W1:Y:S02]  /*6280*/  LDC.64 R4, c[0x0][0x728] ;  /* 0x0001ca00ff047b82 */ /* 0x006e640000000a00 */
[----:B-1----:R4:W5:Y:S01]  /*6290*/  LDG.E R22, desc[UR8][R4.64] ;  /* 0x0000000804167981 */ /* 0x002962000c1e1900 */
[----:B------:R-:W-:Y:S05]  /*62a0*/  BRA `(.L_x_48) ;  /* 0x0000000000047947 */ /* 0x000fea0003800000 */
.L_x_49:
[----:B------:R-:W3:Y:S02]  /*62b0*/  LDC R22, c[0x0][0x720] ;  /* 0x0001c800ff167b82 */ /* 0x000ee40000000800 */
.L_x_48:
[----:B-1----:R-:W-:-:S04]  /*62c0*/  MOV R0, RZ ;  /* 0x000000ff00007202 */ /* 0x002fc80000000f00 */
[----:B------:R-:W-:-:S13]  /*62d0*/  LOP3.LUT P0, RZ, R0, 0x1bf, RZ, 0xc0, !PT ;  /* 0x000001bf00ff7812 */ /* 0x000fda000780c0ff */
[----:B------:R-:W-:Y:S05]  /*62e0*/  @!P0 BRA `(.L_x_50) ;  /* 0x0000000000408947 */ /* 0x000fea0003800000 */
[----:B------:R-:W-:Y:S01]  /*62f0*/  MOV R14, 0x0 ;  /* 0x00000000000e7802 */ /* 0x000fe20000000f00 */
[----:B------:R-:W-:Y:S01]  /*6300*/  ULDC.64 UR4, c[0x4][0x70] ;  /* 0x01001c0000047ab9 */ /* 0x000fe20000000a00 */
[----:B------:R-:W-:Y:S01]  /*6310*/  ULDC.64 UR6, c[0x4][0x8] ;  /* 0x0100020000067ab9 */ /* 0x000fe20000000a00 */
[----:B--2-4-:R-:W-:Y:S02]  /*6320*/  MOV R4, UR4 ;  /* 0x0000000400047c02 */ /* 0x014fe40008000f00 */
[----:B------:R-:W-:Y:S01]  /*6330*/  MOV R5, UR5 ;  /* 0x0000000500057c02 */ /* 0x000fe20008000f00 */
[----:B------:R-:W1:Y:S01]  /*6340*/  LDC.64 R14, c[0x4][R14] ;  /* 0x010000000e0e7b82 */ /* 0x000e620000000a00 */
[----:B------:R-:W-:Y:S01]  /*6350*/  ULDC.64 UR4, c[0x4][0x78] ;  /* 0x01001e0000047ab9 */ /* 0x000fe20000000a00 */
[----:B------:R-:W-:Y:S02]  /*6360*/  MOV R10, UR6 ;  /* 0x00000006000a7c02 */ /* 0x000fe40008000f00 */
[----:B------:R-:W-:-:S02]  /*6370*/  MOV R6, UR4 ;  /* 0x0000000400067c02 */ /* 0x000fc40008000f00 */
[----:B------:R-:W-:Y:S02]  /*6380*/  MOV R7, UR5 ;  /* 0x0000000500077c02 */ /* 0x000fe40008000f00 */
[----:B------:R-:W-:Y:S02]  /*6390*/  MOV R11, UR7 ;  /* 0x00000007000b7c02 */ /* 0x000fe40008000f00 */
[----:B------:R-:W-:Y:S02]  /*63a0*/  MOV R8, 0x70 ;  /* 0x0000007000087802 */ /* 0x000fe40000000f00 */
[----:B------:R-:W-:Y:S02]  /*63b0*/  MOV R12, 0x1 ;  /* 0x00000001000c7802 */ /* 0x000fe40000000f00 */
[----:B------:R-:W-:-:S07]  /*63c0*/  MOV R13, RZ ;  /* 0x000000ff000d7202 */ /* 0x000fce0000000f00 */
[----:B------:R-:W-:-:S07]  /*63d0*/  LEPC R20, `(.L_x_50) ;  /* 0x000000001014794e */ /* 0x000fce0000000000 */
[----:B-1-3-5:R-:W-:Y:S05]  /*63e0*/  CALL.ABS.NOINC R14 ;  /* 0x000000000e007343 */ /* 0x02afea0003c00000 */
.L_x_50:
[----:B------:R-:W-:Y:S02]  /*63f0*/  R2UR UR4, R2 ;  /* 0x00000000020472ca */ /* 0x000fe400000e0000 */
[----:B------:R-:W-:-:S11]  /*6400*/  R2UR UR5, R16 ;  /* 0x00000000100572ca */ /* 0x000fd600000e0000 */
[----:B------:R-:W-:Y:S02]  /*6410*/  UIADD3 UR4, UR4, -0x1, URZ ;  /* 0xffffffff04047890 */ /* 0x000fe4000fffe03f */
[----:B------:R-:W-:-:S04]  /*6420*/  MOV R17, UR5 ;  /* 0x0000000500117c02 */ /* 0x000fc80008000f00 */
[----:B------:R-:W-:-:S05]  /*6430*/  MOV R0, UR4 ;  /* 0x0000000400007c02 */ /* 0x000fca0008000f00 */
[----:B------:R-:W-:-:S05]  /*6440*/  IMAD R17, R0, 0x2200, R17 ;  /* 0x0000220000117824 */ /* 0x000fca00078e0211 */
        /* <DEDUP_REMOVED lines=18> */
.L_x_51:
[----:B--2-4-:R-:W1:Y:S01]  /*6570*/  S2R R5, SR_TID.X ;  /* 0x0000000000057919 */ /* 0x014e620000002100 */
[----:B------:R-:W-:Y:S01]  /*6580*/  ULDC.64 UR4, c[0x0][0x730] ;  /* 0x0001cc0000047ab9 */ /* 0x000fe20000000a00 */
[----:B------:R-:W-:Y:S02]  /*6590*/  IADD3 R18, R18, 0x1f, RZ ;  /* 0x0000001f12127810 */ /* 0x000fe40007ffe0ff */
[----:B------:R-:W-:Y:S02]  /*65a0*/  ISETP.NE.U32.AND P0, PT, RZ, UR4, PT ;  /* 0x00000004ff007c0c */ /* 0x000fe4000bf05070 */
[----:B------:R-:W-:Y:S02]  /*65b0*/  ISETP.GT.U32.AND P1, PT, R18, 0x3e, PT ;  /* 0x0000003e1200780c */ /* 0x000fe40003f24070 */
[----:B------:R-:W-:-:S13]  /*65c0*/  ISETP.NE.AND.EX P0, PT, RZ, UR5, PT, P0 ;  /* 0x00000005ff007c0c */ /* 0x000fda000bf05300 */
[----:B---3-5:R-:W2:Y:S01]  /*65d0*/  @P0 LDC R22, c[0x0][0x720] ;  /* 0x0001c800ff160b82 */ /* 0x028ea20000000800 */
[----:B-1----:R-:W-:Y:S02]  /*65e0*/  SHF.L.U32 R0, R5, 0x5, RZ ;  /* 0x0000000505007819 */ /* 0x002fe400000006ff */
[----:B------:R-:W-:Y:S02]  /*65f0*/  SHF.R.U32.HI R4, RZ, 0x1, R5 ;  /* 0x00000001ff047819 */ /* 0x000fe40000011605 */
[C---:B------:R-:W-:Y:S02]  /*6600*/  LOP3.LUT R3, R0.reuse, 0xc0, RZ, 0xc0, !PT ;  /* 0x000000c000037812 */ /* 0x040fe400078ec0ff */
[----:B------:R-:W-:Y:S02]  /*6610*/  LOP3.LUT R6, R0, 0x20, RZ, 0xc0, !PT ;  /* 0x0000002000067812 */ /* 0x000fe400078ec0ff */
[----:B------:R-:W-:Y:S02]  /*6620*/  LOP3.LUT R3, R3, 0x8, R4, 0xf8, !PT ;  /* 0x0000000803037812 */ /* 0x000fe400078ef804 */
[----:B------:R-:W-:-:S02]  /*6630*/  SHF.L.U32 R4, R5, 0x2, RZ ;  /* 0x0000000205047819 */ /* 0x000fc400000006ff */
[----:B------:R-:W-:Y:S01]  /*6640*/  LEA R6, R19, R6, 0x9 ;  /* 0x0000000613067211 */ /* 0x000fe200078e48ff */
[-C--:B--2---:R-:W-:Y:S01]  /*6650*/  FMUL R25, R25, R22.reuse ;  /* 0x0000001619197220 */ /* 0x084fe20000400000 */
[----:B------:R-:W-:Y:S01]  /*6660*/  LOP3.LUT R3, R3, 0x18, R4, 0x78, !PT ;  /* 0x0000001803037812 */ /* 0x000fe200078e7804 */
[-C--:B------:R-:W-:Y:S01]  /*6670*/  FMUL R4, R24, R22.reuse ;  /* 0x0000001618047220 */ /* 0x080fe20000400000 */
[----:B------:R-:W-:Y:S01]  /*6680*/  LOP3.LUT R0, R0, 0x100, RZ, 0xc0, !PT ;  /* 0x0000010000007812 */ /* 0x000fe200078ec0ff */
[-C--:B------:R-:W-:Y:S01]  /*6690*/  FMUL R9, R34, R22.reuse ;  /* 0x0000001622097220 */ /* 0x080fe20000400000 */
[-C--:B------:R-:W-:Y:S01]  /*66a0*/  FMUL R18, R35, R22.reuse ;  /* 0x0000001623127220 */ /* 0x080fe20000400000 */
[----:B------:R-:W-:Y:S01]  /*66b0*/  LOP3.LUT P0, RZ, R5, 0x4, RZ, 0xc0, !PT ;  /* 0x0000000405ff7812 */ /* 0x000fe2000780c0ff */
[----:B------:R-:W-:Y:S01]  /*66c0*/  FMUL R5, R26, R22 ;  /* 0x000000161a057220 */ /* 0x000fe20000400000 */
[----:B------:R-:W-:Y:S01]  /*66d0*/  IADD3 R0, R3, R6, R0 ;  /* 0x0000000603007210 */ /* 0x000fe20007ffe000 */
        /* <DEDUP_REMOVED lines=13> */
[----:B------:R-:W-:Y:S01]  /*67b0*/  F2FP.F16.F32.PACK_AB R9, R18, R9 ;  /* 0x000000091209723e */ /* 0x000fe200000000ff */
[-C--:B------:R-:W-:Y:S01]  /*67c0*/  FMUL R3, R40, R22.reuse ;  /* 0x0000001628037220 */ /* 0x080fe20000400000 */
[----:B------:R-:W-:Y:S01]  /*67d0*/  MOV R18, 0x10 ;  /* 0x0000001000127802 */ /* 0x000fe20000000f00 */
[-C--:B------:R-:W-:Y:S01]  /*67e0*/  FMUL R13, R43, R22.reuse ;  /* 0x000000162b0d7220 */ /* 0x080fe20000400000 */
[----:B------:R-:W-:Y:S01]  /*67f0*/  LEA R25, R0, R17, 0x1 ;  /* 0x0000001100197211 */ /* 0x000fe200078e08ff */
[-C--:B------:R-:W-:Y:S01]  /*6800*/  FMUL R42, R42, R22.reuse ;  /* 0x000000162a2a7220 */ /* 0x080fe20000400000 */
[----:B------:R-:W-:Y:S01]  /*6810*/  F2FP.F16.F32.PACK_AB R5, R6, R5 ;  /* 0x000000050605723e */ /* 0x000fe200000000ff */
[-C--:B------:R-:W-:Y:S01]  /*6820*/  FMUL R14, R45, R22.reuse ;  /* 0x000000162d0e7220 */ /* 0x080fe20000400000 */
        /* <DEDUP_REMOVED lines=112> */
[----:B------:R-:W-:Y:S02]  /*6f30*/  SEL R0, R18, 0xfffffff0, !P0 ;  /* 0xfffffff012007807 */ /* 0x000fe40004000000 */
[----:B------:R-:W-:Y:S01]  /*6f40*/  IADD3 R27, R25, 0x1000, RZ ;  /* 0x00001000191b7810 */ /* 0x000fe20007ffe0ff */
[----:B------:R-:W-:Y:S06]  /*6f50*/  @P1 BRA `(.L_x_52) ;  /* 0x0000000000041947 */ /* 0x000fec0003800000 */
[----:B------:R-:W-:-:S04]  /*6f60*/  DEPBAR.LE SB0, 0x1 ;  /* 0x000080400000791a */ /* 0x000fc80000000000 */
.L_x_52:
[----:B------:R-:W-:Y:S05]  /*6f70*/  WARPSYNC.ALL ;  /* 0x0000000000007948 */ /* 0x000fea0003800000 */
[----:B------:R-:W-:Y:S01]  /*6f80*/  BAR.SYNC.DEFER_BLOCKING 0x1, 0x80 ;  /* 0x0042000000007b1d */ /* 0x000fe20000010000 */
[C---:B------:R-:W-:Y:S02]  /*6f90*/  LEA R27, R0.reuse, R27, 0x1 ;  /* 0x0000001b001b7211 */ /* 0x040fe400078e08ff */
[----:B------:R-:W-:Y:S02]  /*6fa0*/  LEA R0, R0, R25, 0x1 ;  /* 0x0000001900007211 */ /* 0x000fe400078e08ff */
[----:B------:R-:W-:Y:S01]  /*6fb0*/  F2FP.F16.F32.PACK_AB R20, R20, R23 ;  /* 0x000000171414723e */ /* 0x000fe200000000ff */
[----:B------:R-:W-:Y:S01]  /*6fc0*/  BSSY B0, `(.L_x_53) ;  /* 0x000001c000007945 */ /* 0x000fe20003800000 */
[----:B------:R-:W-:-:S02]  /*6fd0*/  F2FP.F16.F32.PACK_AB R12, R12, R3 ;  /* 0x000000030c0c723e */ /* 0x000fc400000000ff */
[----:B------:R-:W-:Y:S02]  /*6fe0*/  F2FP.F16.F32.PACK_AB R13, R13, R42 ;  /* 0x0000002a0d0d723e */ /* 0x000fe400000000ff */
[----:B------:R-:W-:Y:S02]  /*6ff0*/  F2FP.F16.F32.PACK_AB R14, R14, R19 ;  /* 0x000000130e0e723e */ /* 0x000fe400000000ff */
[----:B------:R-:W-:Y:S02]  /*7000*/  F2FP.F16.F32.PACK_AB R15, R15, R46 ;  /* 0x0000002e0f0f723e */ /* 0x000fe400000000ff */
[----:B------:R-:W-:Y:S02]  /*7010*/  F2FP.F16.F32.PACK_AB R21, R21, R50 ;  /* 0x000000321515723e */ /* 0x000fe400000000ff */
[----:B------:R-:W-:Y:S02]  /*7020*/  F2FP.F16.F32.PACK_AB R22, R53, R52 ;  /* 0x000000343516723e */ /* 0x000fe400000000ff */
[----:B------:R-:W-:Y:S01]  /*7030*/  F2FP.F16.F32.PACK_AB R23, R55, R54 ;  /* 0x000000363717723e */ /* 0x000fe200000000ff */
[----:B------:R1:W-:Y:S04]  /*7040*/  STSM.16.M88.4 [R25], R4 ;  /* 0x0000000419007844 */ /* 0x0003e80000000200 */
[----:B------:R1:W-:Y:S01]  /*7050*/  STSM.16.M88.4 [R0], R8 ;  /* 0x0000000800007844 */ /* 0x0003e20000000200 */
[----:B------:R-:W-:Y:S01]  /*7060*/  @!PT LDS RZ, [RZ] ;  /* 0x00000000fffff984 */ /* 0x000fe20000000800 */
[----:B------:R-:W-:Y:S01]  /*7070*/  @!PT LDS RZ, [RZ] ;  /* 0x00000000fffff984 */ /* 0x000fe20000000800 */
[----:B------:R-:W-:Y:S01]  /*7080*/  @!PT LDS RZ, [RZ] ;  /* 0x00000000fffff984 */ /* 0x000fe20000000800 */
[----:B------:R-:W-:Y:S01]  /*7090*/  @!PT LDS RZ, [RZ] ;  /* 0x00000000fffff984 */ /* 0x000fe20000000800 */
[----:B------:R2:W-:Y:S06]  /*70a0*/  MEMBAR.ALL.CTA ;  /* 0x0000000000007992 */ /* 0x0005ec0000008000 */
[----:B--2---:R-:W2:Y:S02]  /*70b0*/  FENCE.VIEW.ASYNC.S ;  /* 0x00000000000073c6 */ /* 0x004ea40000000000 */
[----:B--2---:R-:W-:Y:S06]  /*70c0*/  BAR.SYNC.DEFER_BLOCKING 0x1, 0x80 ;  /* 0x0042000000007b1d */ /* 0x004fec0000010000 */
[----:B------:R-:W-:Y:S05]  /*70d0*/  @P1 BRA `(.L_x_54) ;  /* 0x0000000000281947 */ /* 0x000fea0003800000 */
[----:B------:R-:W-:Y:S01]  /*70e0*/  S2UR UR44, SR_CTAID.Z ;  /* 0x00000000002c79c3 */ /* 0x000fe20000002700 */
[----:B------:R-:W-:Y:S01]  /*70f0*/  ULDC.64 UR4, c[0x0][0x198] ;  /* 0x0000660000047ab9 */ /* 0x000fe20000000a00 */
[----:B------:R-:W-:Y:S01]  /*7100*/  R2UR UR40, R17 ;  /* 0x00000000112872ca */ /* 0x000fe200000e0000 */
[----:B------:R-:W-:Y:S01]  /*7110*/  UIADD3 UR4, UP0, UR4, 0x670, URZ ;  /* 0x0000067004047890 */ /* 0x000fe2000ff1e03f */
[----:B------:R-:W-:-:S03]  /*7120*/  UMOV UR41, URZ ;  /* 0x0000003f00297c82 */ /* 0x000fc60008000000 */
[----:B------:R-:W-:Y:S01]  /*7130*/  UIADD3.X UR5, URZ, UR5, URZ, UP0, !UPT ;  /* 0x000000053f057290 */ /* 0x000fe200087fe43f */
[----:B------:R-:W2:Y:S08]  /*7140*/  S2UR UR43, SR_CTAID.Y ;  /* 0x00000000002b79c3 */ /* 0x000eb00000002600 */
[----:B--2---:R2:W-:Y:S01]  /*7150*/  UTMASTG.4D [UR40], [UR4] ;  /* 0x00000028040073b5 */ /* 0x0045e20008018000 */
[----:B------:R0:W-:Y:S01]  /*7160*/  UTMACMDFLUSH ;  /* 0x00000000000079b7 */ /* 0x0001e20000000000 */
[----:B--2---:R-:W-:-:S04]  /*7170*/  DEPBAR.LE SB0, 0x1 ;  /* 0x000080400000791a */ /* 0x004fc80000000000 */
.L_x_54:
[----:B------:R-:W-:Y:S05]  /*7180*/  BSYNC B0 ;  /* 0x0000000000007941 */ /* 0x000fea0003800000 */
.L_x_53:
[----:B------:R-:W-:Y:S01]  /*7190*/  BAR.SYNC.DEFER_BLOCKING 0x1, 0x80 ;  /* 0x0042000000007b1d */ /* 0x000fe20000010000 */
[----:B-1----:R-:W-:Y:S02]  /*71a0*/  F2FP.F16.F32.PACK_AB R4, R57, R56 ;  /* 0x000000383904723e */ /* 0x002fe400000000ff */
[----:B------:R-:W-:Y:S02]  /*71b0*/  F2FP.F16.F32.PACK_AB R5, R59, R58 ;  /* 0x0000003a3b05723e */ /* 0x000fe400000000ff */
[----:B------:R-:W-:Y:S01]  /*71c0*/  F2FP.F16.F32.PACK_AB R6, R61, R60 ;  /* 0x0000003c3d06723e */ /* 0x000fe200000000ff */
[----:B------:R-:W-:Y:S01]  /*71d0*/  BSSY B0, `(.L_x_55) ;  /* 0x000001c000007945 */ /* 0x000fe20003800000 */
[----:B------:R-:W-:Y:S02]  /*71e0*/  F2FP.F16.F32.PACK_AB R7, R63, R62 ;  /* 0x0000003e3f07723e */ /* 0x000fe400000000ff */
[----:B------:R-:W-:Y:S02]  /*71f0*/  F2FP.F16.F32.PACK_AB R8, R65, R64 ;  /* 0x000000404108723e */ /* 0x000fe400000000ff */
[----:B------:R-:W-:-:S02]  /*7200*/  F2FP.F16.F32.PACK_AB R9, R67, R66 ;  /* 0x000000424309723e */ /* 0x000fc400000000ff */
[----:B------:R-:W-:Y:S02]  /*7210*/  F2FP.F16.F32.PACK_AB R10, R69, R68 ;  /* 0x00000044450a723e */ /* 0x000fe400000000ff */
[----:B------:R-:W-:Y:S01]  /*7220*/  F2FP.F16.F32.PACK_AB R11, R71, R70 ;  /* 0x00000046470b723e */ /* 0x000fe200000000ff */
[----:B------:R1:W-:Y:S04]  /*7230*/  STSM.16.M88.4 [R25+0x1000], R12 ;  /* 0x0010000c19007844 */ /* 0x0003e80000000200 */
[----:B------:R1:W-:Y:S01]  /*7240*/  STSM.16.M88.4 [R0+0x1000], R20 ;  /* 0x0010001400007844 */ /* 0x0003e20000000200 */
        /* <DEDUP_REMOVED lines=9> */
[----:B------:R-:W-:Y:S01]  /*72e0*/  R2UR UR8, R17 ;  /* 0x00000000110872ca */ /* 0x000fe200000e0000 */
[----:B------:R-:W-:Y:S01]  /*72f0*/  ULDC.64 UR4, c[0x0][0x198] ;  /* 0x0000660000047ab9 */ /* 0x000fe20000000a00 */
[----:B------:R-:W-:Y:S01]  /*7300*/  UMOV UR9, 0x20 ;  /* 0x0000002000097882 */ /* 0x000fe20000000000 */
[----:B------:R-:W-:Y:S01]  /*7310*/  UIADD3 UR4, UP0, UR4, 0x670, URZ ;  /* 0x0000067004047890 */ /* 0x000fe2000ff1e03f */
[----:B------:R-:W-:-:S03]  /*7320*/  UMOV UR10, UR42 ;  /* 0x0000002a000a7c82 */ /* 0x000fc60008000000 */
[----:B------:R-:W2:Y:S01]  /*7330*/  S2UR UR11, SR_CTAID.Y ;  /* 0x00000000000b79c3 */ /* 0x000ea20000002600 */
[----:B------:R-:W-:-:S05]  /*7340*/  UIADD3.X UR5, URZ, UR5, URZ, UP0, !UPT ;  /* 0x000000053f057290 */ /* 0x000fca00087fe43f */
[----:B------:R-:W-:-:S09]  /*7350*/  UIADD3 UR8, UR8, 0x1000, URZ ;  /* 0x0000100008087890 */ /* 0x000fd2000fffe03f */
[----:B--2---:R2:W-:Y:S01]  /*7360*/  UTMASTG.4D [UR8], [UR4] ;  /* 0x00000008040073b5 */ /* 0x0045e20008018000 */
[----:B------:R0:W-:Y:S01]  /*7370*/  UTMACMDFLUSH ;  /* 0x00000000000079b7 */ /* 0x0001e20000000000 */
[----:B--2---:R-:W-:-:S04]  /*7380*/  DEPBAR.LE SB0, 0x1 ;  /* 0x000080400000791a */ /* 0x004fc80000000000 */
.L_x_56:
[----:B------:R-:W-:Y:S05]  /*7390*/  BSYNC B0 ;  /* 0x0000000000007941 */ /* 0x000fea0003800000 */
.L_x_55:
        /* <DEDUP_REMOVED lines=24> */
[----:B------:R-:W-:Y:S01]  /*7520*/  UMOV UR9, 0x40 ;  /* 0x0000004000097882 */ /* 0x000fe20000000000 */
[----:B------:R-:W-:Y:S02]  /*7530*/  UMOV UR10, UR42 ;  /* 0x0000002a000a7c82 */ /* 0x000fe40008000000 */
[----:B------:R-:W-:Y:S01]  /*7540*/  UIADD3.X UR5, URZ, UR5, URZ, UP0, !UPT ;  /* 0x000000053f057290 */ /* 0x000fe200087fe43f */
[----:B------:R-:W2:Y:S08]  /*7550*/  S2UR UR11, SR_CTAID.Y ;  /* 0x00000000000b79c3 */ /* 0x000eb00000002600 */
[----:B--2---:R2:W-:Y:S01]  /*7560*/  UTMASTG.4D [UR8], [UR4] ;  /* 0x00000008040073b5 */ /* 0x0045e20008018000 */
[----:B------:R0:W-:Y:S01]  /*7570*/  UTMACMDFLUSH ;  /* 0x00000000000079b7 */ /* 0x0001e20000000000 */
[----:B--2---:R-:W-:-:S04]  /*7580*/  DEPBAR.LE SB0, 0x1 ;  /* 0x000080400000791a */ /* 0x004fc80000000000 */
.L_x_58:
[----:B------:R-:W-:Y:S05]  /*7590*/  BSYNC B0 ;  /* 0x0000000000007941 */ /* 0x000fea0003800000 */
.L_x_57:
        /* <DEDUP_REMOVED lines=32> */
.L_x_60:
[----:B------:R-:W-:Y:S05]  /*77a0*/  BSYNC B0 ;  /* 0x0000000000007941 */ /* 0x000fea0003800000 */
.L_x_59:
[----:B------:R-:W-:Y:S01]  /*77b0*/  BAR.SYNC.DEFER_BLOCKING 0x1, 0x80 ;  /* 0x0042000000007b1d */ /* 0x000fe20000010000 */
[----:B------:R-:W-:Y:S02]  /*77c0*/  F2FP.F16.F32.PACK_AB R104, R105, R104 ;  /* 0x000000686968723e */ /* 0x000fe400000000ff */
        /* <DEDUP_REMOVED lines=15> */
[----:B---3--:R-:W3:Y:S02]  /*78c0*/  FENCE.VIEW.ASYNC.S ;  /* 0x00000000000073c6 */ /* 0x008ee40000000000 */
[----:B---3--:R-:W-:Y:S06]  /*78d0*/  BAR.SYNC.DEFER_BLOCKING 0x1, 0x80 ;  /* 0x0042000000007b1d */ /* 0x008fec0000010000 */
        /* <DEDUP_REMOVED lines=8> */
[----:B------:R-:W3:Y:S08]  /*7960*/  S2UR UR11, SR_CTAID.Y ;  /* 0x00000000000b79c3 */ /* 0x000ef00000002600 */
[----:B---3--:R3:W-:Y:S01]  /*7970*/  UTMASTG.4D [UR8], [UR4] ;  /* 0x00000008040073b5 */ /* 0x0087e20008018000 */
[----:B------:R0:W-:Y:S01]  /*7980*/  UTMACMDFLUSH ;  /* 0x00000000000079b7 */ /* 0x0001e20000000000 */
[----:B---3--:R-:W-:-:S04]  /*7990*/  DEPBAR.LE SB0, 0x1 ;  /* 0x000080400000791a */ /* 0x008fc80000000000 */
.L_x_62:
[----:B------:R-:W-:Y:S05]  /*79a0*/  BSYNC B0 ;  /* 0x0000000000007941 */ /* 0x000fea0003800000 */
.L_x_61:
        /* <DEDUP_REMOVED lines=17> */
[----:B----4-:R-:W4:Y:S02]  /*7ac0*/  FENCE.VIEW.ASYNC.S ;  /* 0x00000000000073c6 */ /* 0x010f240000000000 */
[----:B----4-:R-:W-:Y:S06]  /*7ad0*/  BAR.SYNC.DEFER_BLOCKING 0x1, 0x80 ;  /* 0x0042000000007b1d */ /* 0x010fec0000010000 */
[----:B------:R-:W-:Y:S05]  /*7ae0*/  @P1 BRA `(.L_x_64) ;  /* 0x0000000000301947 */ /* 0x000fea0003800000 */
[----:B------:R-:W-:Y:S01]  /*7af0*/  S2UR UR12, SR_CTAID.Z ;  /* 0x00000000000c79c3 */ /* 0x000fe20000002700 */
[----:B------:R-:W-:Y:S01]  /*7b00*/  R2UR UR8, R17 ;  /* 0x00000000110872ca */ /* 0x000fe200000e0000 */
[----:B------:R-:W-:Y:S01]  /*7b10*/  ULDC.64 UR4, c[0x0][0x198] ;  /* 0x0000660000047ab9 */ /* 0x000fe20000000a00 */
[----:B------:R-:W-:Y:S01]  /*7b20*/  UMOV UR9, 0xa0 ;  /* 0x000000a000097882 */ /* 0x000fe20000000000 */
[----:B------:R-:W-:Y:S01]  /*7b30*/  UIADD3 UR4, UP0, UR4, 0x670, URZ ;  /* 0x0000067004047890 */ /* 0x000fe2000ff1e03f */
[----:B------:R-:W-:-:S03]  /*7b40*/  UMOV UR10, UR42 ;  /* 0x0000002a000a7c82 */ /* 0x000fc60008000000 */
[----:B------:R-:W4:Y:S01]  /*7b50*/  S2UR UR11, SR_CTAID.Y ;  /* 0x00000000000b79c3 */ /* 0x000f220000002600 */
[----:B------:R-:W-:-:S05]  /*7b60*/  UIADD3.X UR5, URZ, UR5, URZ, UP0, !UPT ;  /* 0x000000053f057290 */ /* 0x000fca00087fe43f */
[----:B------:R-:W-:-:S09]  /*7b70*/  UIADD3 UR8, UR8, 0x1000, URZ ;  /* 0x0000100008087890 */ /* 0x000fd2000fffe03f */
[----:B----4-:R4:W-:Y:S01]  /*7b80*/  UTMASTG.4D [UR8], [UR4] ;  /* 0x00000008040073b5 */ /* 0x0109e20008018000 */
[----:B------:R0:W-:Y:S01]  /*7b90*/  UTMACMDFLUSH ;  /* 0x00000000000079b7 */ /* 0x0001e20000000000 */
[----:B----4-:R-:W-:-:S04]  /*7ba0*/  DEPBAR.LE SB0, 0x1 ;  /* 0x000080400000791a */ /* 0x010fc80000000000 */
.L_x_64:
[----:B------:R-:W-:Y:S05]  /*7bb0*/  BSYNC B0 ;  /* 0x0000000000007941 */ /* 0x000fea0003800000 */
.L_x_63:
        /* <DEDUP_REMOVED lines=17> */
[----:B-----5:R-:W5:Y:S02]  /*7cd0*/  FENCE.VIEW.ASYNC.S ;  /* 0x00000000000073c6 */ /* 0x020f640000000000 */
[----:B-----5:R-:W-:Y:S06]  /*7ce0*/  BAR.SYNC.DEFER_BLOCKING 0x1, 0x80 ;  /* 0x0042000000007b1d */ /* 0x020fec0000010000 */
        /* <DEDUP_REMOVED lines=8> */
[----:B------:R-:W5:Y:S08]  /*7d70*/  S2UR UR11, SR_CTAID.Y ;  /* 0x00000000000b79c3 */ /* 0x000f700000002600 */
[----:B-----5:R1:W-:Y:S01]  /*7d80*/  UTMASTG.4D [UR8], [UR4] ;  /* 0x00000008040073b5 */ /* 0x0203e20008018000 */
[----:B------:R0:W-:Y:S01]  /*7d90*/  UTMACMDFLUSH ;  /* 0x00000000000079b7 */ /* 0x0001e20000000000 */
[----:B-1----:R-:W-:-:S04]  /*7da0*/  DEPBAR.LE SB0, 0x1 ;  /* 0x000080400000791a */ /* 0x002fc80000000000 */
.L_x_66:
[----:B------:R-:W-:Y:S05]  /*7db0*/  BSYNC B0 ;  /* 0x0000000000007941 */ /* 0x000fea0003800000 */
.L_x_65:
[----:B------:R-:W-:Y:S06]  /*7dc0*/  BAR.SYNC.DEFER_BLOCKING 0x1, 0x80 ;  /* 0x0042000000007b1d */ /* 0x000fec0000010000 */
[----:B------:R-:W-:Y:S01]  /*7dd0*/  BSSY B0, `(.L_x_67) ;  /* 0x0000016000007945 */ /* 0x000fe20003800000 */
[----:B------:R1:W-:Y:S04]  /*7de0*/  STSM.16.M88.4 [R25+0x1000], R136 ;  /* 0x0010008819007844 */ /* 0x0003e80000000200 */
        /* <DEDUP_REMOVED lines=10> */
[----:B------:R-:W-:Y:S01]  /*7e90*/  R2UR UR8, R17 ;  /* 0x00000000110872ca */ /* 0x000fe200000e0000 */
[----:B------:R-:W-:Y:S01]  /*7ea0*/  ULDC.64 UR4, c[0x0][0x198] ;  /* 0x0000660000047ab9 */ /* 0x000fe20000000a00 */
[----:B------:R-:W-:Y:S01]  /*7eb0*/  UMOV UR9, 0xe0 ;  /* 0x000000e000097882 */ /* 0x000fe20000000000 */
[----:B------:R-:W-:Y:S01]  /*7ec0*/  UIADD3 UR4, UP0, UR4, 0x670, URZ ;  /* 0x0000067004047890 */ /* 0x000fe2000ff1e03f */
[----:B------:R-:W-:-:S03]  /*7ed0*/  UMOV UR10, UR42 ;  /* 0x0000002a000a7c82 */ /* 0x000fc60008000000 */
[----:B------:R-:W5:Y:S01]  /*7ee0*/  S2UR UR11, SR_CTAID.Y ;  /* 0x00000000000b79c3 */ /* 0x000f620000002600 */
[----:B------:R-:W-:-:S05]  /*7ef0*/  UIADD3.X UR5, URZ, UR5, URZ, UP0, !UPT ;  /* 0x000000053f057290 */ /* 0x000fca00087fe43f */
[----:B------:R-:W-:-:S09]  /*7f00*/  UIADD3 UR8, UR8, 0x1000, URZ ;  /* 0x0000100008087890 */ /* 0x000fd2000fffe03f */
[----:B-----5:R1:W-:Y:S02]  /*7f10*/  UTMASTG.4D [UR8], [UR4] ;  /* 0x00000008040073b5 */ /* 0x0203e40008018000 */
[----:B-1----:R0:W-:Y:S02]  /*7f20*/  UTMACMDFLUSH ;  /* 0x00000000000079b7 */ /* 0x0021e40000000000 */
.L_x_68:
[----:B------:R-:W-:Y:S05]  /*7f30*/  BSYNC B0 ;  /* 0x0000000000007941 */ /* 0x000fea0003800000 */
.L_x_67:
[----:B------:R-:W-:Y:S01]  /*7f40*/  R2UR UR4, R2 ;  /* 0x00000000020472ca */ /* 0x000fe200000e0000 */
[----:B------:R-:W-:-:S04]  /*7f50*/  DEPBAR.LE SB0, 0x0 ;  /* 0x000080000000791a */ /* 0x000fc80000000000 */
[----:B------:R-:W-:-:S08]  /*7f60*/  R2UR UR5, R16 ;  /* 0x00000000100572ca */ /* 0x000fd000000e0000 */
[----:B------:R-:W-:-:S04]  /*7f70*/  UIADD3 UR4, UR4, -0x1, URZ ;  /* 0xffffffff04047890 */ /* 0x000fc8000fffe03f */
[----:B------:R-:W-:-:S04]  /*7f80*/  USHF.L.U32 UR4, UR4, 0x3, URZ ;  /* 0x0000000304047899 */ /* 0x000fc8000800063f */
[----:B------:R-:W-:-:S04]  /*7f90*/  ULOP3.LUT UR4, UR4, 0x8, URZ, 0xe2, !UPT ;  /* 0x0000000804047892 */ /* 0x000fc8000f8ee23f */
[----:B------:R-:W-:-:S06]  /*7fa0*/  ULOP3.LUT UR4, UR4, 0x18, URZ, 0x3c, !UPT ;  /* 0x0000001804047892 */ /* 0x000fcc000f8e3c3f */
[----:B--2-4-:R-:W-:-:S04]  /*7fb0*/  MOV R0, UR4 ;  /* 0x0000000400007c02 */ /* 0x014fc80008000f00 */
[----:B------:R-:W-:Y:S01]  /*7fc0*/  SYNCS.ARRIVE.TRANS64.A1T0 RZ, [R0+UR5+0x38090], RZ ;  /* 0x038090ff00ff79a7 */ /* 0x000fe20008100005 */
[----:B------:R-:W-:Y:S05]  /*7fd0*/  EXIT ;  /* 0x000000000000794d */ /* 0x000fea0003800000 */
.L_x_6:
[----:B------:R-:W-:-:S08]  /*7fe0*/  UISETP.NE.AND UP0, UPT, UR8, 0x1, UPT ;  /* 0x000000010800788c */ /* 0x000fd0000bf05270 */
[----:B------:R-:W1:-:S00]  /*7ff0*/  USETMAXREG.DEALLOC.CTAPOOL 0x18 ;  /* 0x00000018000079c8 */ /* 0x000e4000080e0500 */
[----:B------:R-:W-:-:S13]  /*8000*/  PLOP3.LUT P0, PT, PT, PT, UP0, 0x80, 0x0 ;  /* 0x000000000000781c */ /* 0x000fda0003f0f008 */
[----:B------:R-:W-:Y:S05]  /*8010*/  @P0 EXIT ;  /* 0x000000000000094d */ /* 0x000fea0003800000 */
[----:B------:R-:W2:Y:S01]  /*8020*/  S2UR UR11, SR_CTAID.X ;  /* 0x00000000000b79c3 */ /* 0x000ea20000002500 */
[----:B------:R-:W-:Y:S01]  /*8030*/  ELECT P3, URZ, PT ;  /* 0x00000000003f782f */ /* 0x000fe20003860000 */
[----:B------:R-:W-:Y:S01]  /*8040*/  BSSY B0, `(.L_x_69) ;  /* 0x000003c000007945 */ /* 0x000fe20003800000 */
[----:B-1----:R-:W-:Y:S02]  /*8050*/  MOV R0, RZ ;  /* 0x000000ff00007202 */ /* 0x002fe40000000f00 */
[----:B------:R-:W-:Y:S02]  /*8060*/  MOV R7, RZ ;  /* 0x000000ff00077202 */ /* 0x000fe40000000f00 */
[----:B------:R-:W-:Y:S01]  /*8070*/  MOV R3, RZ ;  /* 0x000000ff00037202 */ /* 0x000fe20000000f00 */
[----:B------:R-:W1:Y:S08]  /*8080*/  S2UR UR44, SR_CTAID.Y ;  /* 0x00000000002c79c3 */ /* 0x000e700000002600 */
[----:B------:R-:W3:Y:S01]  /*8090*/  S2UR UR45, SR_CTAID.Z ;  /* 0x00000000002d79c3 */ /* 0x000ee20000002700 */
[----:B--2---:R-:W-:Y:S01]  /*80a0*/  USHF.L.U32 UR11, UR11, 0x7, URZ ;  /* 0x000000070b0b7899 */ /* 0x004fe2000800063f */
[----:B------:R-:W-:Y:S11]  /*80b0*/  @!P3 BRA `(.L_x_70) ;  /* 0x0000000000d0b947 */ /* 0x000ff60003800000 */
[----:B------:R-:W2:Y:S01]  /*80c0*/  S2R R3, SR_CgaCtaId ;  /* 0x0000000000037919 */ /* 0x000ea20000008800 */
[----:B------:R-:W-:Y:S02]  /*80d0*/  MOV R2, 0x400 ;  /* 0x0000040000027802 */ /* 0x000fe40000000f00 */
[----:B------:R-:W-:Y:S02]  /*80e0*/  MOV R4, 0x1 ;  /* 0x0000000100047802 */ /* 0x000fe40000000f00 */
[----:B--2---:R-:W-:Y:S02]  /*80f0*/  LEA R3, R3, R2, 0x18 ;  /* 0x0000000203037211 */ /* 0x004fe400078ec0ff */
[----:B------:R-:W-:-:S04]  /*8100*/  SHF.L.U32 R2, R4, 0x1f, RZ ;  /* 0x0000001f04027819 */ /* 0x000fc800000006ff */
[----:B------:R-:W2:Y:S02]  /*8110*/  SYNCS.PHASECHK.TRANS64.TRYWAIT P0, [R3+URZ+0x38060], R2 ;  /* 0x03806002030075a7 */ /* 0x000ea4000800017f */
[----:B--2---:R-:W-:Y:S05]  /*8120*/  @!P0 BRA `(.L_x_71) ;  /* 0x0000001800588947 */ /* 0x004fea0003800000 */
.L_x_107:
[----:B------:R-:W-:Y:S01]  /*8130*/  ULOP3.LUT UR4, UR14, 0x2, URZ, 0xfc, !UPT ;  /* 0x000000020e047892 */ /* 0x000fe2000f8efc3f */
[----:B--2---:R-:W-:-:S03]  /*8140*/  @P2 MOV R2, 0x8000 ;  /* 0x0000800000022802 */ /* 0x004fc60000000f00 */
[----:B------:R-:W-:Y:S01]  /*8150*/  UPRMT UR4, UR4, 0x9910, URZ ;  /* 0x0000991004047896 */ /* 0x000fe2000800003f */
[----:B------:R2:W-:Y:S03]  /*8160*/  @P2 SYNCS.ARRIVE.TRANS64 RZ, [R3+URZ+0x38050], R2 ;  /* 0x0380500203ff29a7 */ /* 0x0005e6000800003f */
[----:B------:R-:W-:-:S06]  /*8170*/  UISETP.NE.AND UP0, UPT, UR4, 0x2, UPT ;  /* 0x000000020400788c */ /* 0x000fcc000bf05270 */
[----:B------:R-:W-:-:S13]  /*8180*/  PLOP3.LUT P0, PT, PT, PT, UP0, 0x80, 0x0 ;  /* 0x000000000000781c */ /* 0x000fda0003f0f008 */
[----:B--2---:R-:W-:Y:S05]  /*8190*/  @P0 BRA `(.L_x_72) ;  /* 0x0000000000040947 */ /* 0x004fea0003800000 */
[----:B-1-3--:R-:W-:Y:S01]  /*81a0*/  BPT.TRAP 0x1 ;  /* 0x000000040000795c */ /* 0x00afe20000300000 */
.L_x_72:
[----:B------:R-:W-:-:S04]  /*81b0*/  LOP3.LUT P0, RZ, R6, 0x1f, RZ, 0xc0, !PT ;  /* 0x0000001f06ff7812 */ /* 0x000fc8000780c0ff */
[----:B------:R-:W-:-:S13]  /*81c0*/  PLOP3.LUT P0, PT, P0, P2, PT, 0x2a, 0x0 ;  /* 0x000000000000781c */ /* 0x000fda0000704572 */
[----:B------:R-:W-:Y:S05]  /*81d0*/  @P0 BRA `(.L_x_73) ;  /* 0x0000000000040947 */ /* 0x000fea0003800000 */
[----:B-1-3--:R-:W-:Y:S01]  /*81e0*/  BPT.TRAP 0x1 ;  /* 0x000000040000795c */ /* 0x00afe20000300000 */
.L_x_73:
[----:B------:R-:W-:Y:S01]  /*81f0*/  R2UR UR8, R3 ;  /* 0x00000000030872ca */ /* 0x000fe200000e0000 */
[----:B------:R-:W-:Y:S01]  /*8200*/  ULDC.64 UR4, c[0x0][0x198] ;  /* 0x0000660000047ab9 */ /* 0x000fe20000000a00 */
[----:B------:R-:W-:Y:S01]  /*8210*/  UMOV UR6, 0x0 ;  /* 0x0000000000067882 */ /* 0x000fe20000000000 */
[----:B------:R-:W-:Y:S01]  /*8220*/  UIADD3 UR4, UP0, UR4, 0xf0, URZ ;  /* 0x000000f004047890 */ /* 0x000fe2000ff1e03f */
[----:B------:R-:W-:Y:S01]  /*8230*/  MOV R7, 0x40 ;  /* 0x0000004000077802 */ /* 0x000fe20000000f00 */
[----:B------:R-:W-:Y:S01]  /*8240*/  UMOV UR7, 0x10000000 ;  /* 0x1000000000077882 */ /* 0x000fe20000000000 */
[----:B------:R-:W-:Y:S01]  /*8250*/  UMOV UR10, URZ ;  /* 0x0000003f000a7c82 */ /* 0x000fe20008000000 */
[----:B------:R-:W-:Y:S01]  /*8260*/  UIADD3.X UR5, URZ, UR5, URZ, UP0, !UPT ;  /* 0x000000053f057290 */ /* 0x000fe200087fe43f */
[----:B------:R-:W-:Y:S01]  /*8270*/  MOV R3, 0x1 ;  /* 0x0000000100037802 */ /* 0x000fe20000000f00 */
[----:B-1----:R-:W-:Y:S01]  /*8280*/  UMOV UR12, UR44 ;  /* 0x0000002c000c7c82 */ /* 0x002fe20008000000 */
[----:B---3--:R-:W-:Y:S01]  /*8290*/  UMOV UR13, UR45 ;  /* 0x0000002d000d7c82 */ /* 0x008fe20008000000 */
[----:B------:R-:W-:Y:S01]  /*82a0*/  UMOV UR26, 0x40 ;  /* 0x00000040001a7882 */ /* 0x000fe20000000000 */
[----:B------:R-:W-:Y:S01]  /*82b0*/  UMOV UR27, UR11 ;  /* 0x0000000b001b7c82 */ /* 0x000fe20008000000 */
[----:B------:R-:W-:-:S02]  /*82c0*/  UIADD3 UR9, UR8, 0x38050, URZ ;  /* 0x0003805008097890 */ /* 0x000fc4000fffe03f */
[----:B------:R-:W-:Y:S02]  /*82d0*/  UIADD3 UR24, UR8, 0x2000, URZ ;  /* 0x0000200008187890 */ /* 0x000fe4000fffe03f */
[----:B------:R-:W-:Y:S02]  /*82e0*/  UIADD3 UR16, UR8, 0x4000, URZ ;  /* 0x0000400008107890 */ /* 0x000fe4000fffe03f */
[----:B------:R-:W-:Y:S01]  /*82f0*/  UIADD3 UR40, UR8, 0x6000, URZ ;  /* 0x0000600008287890 */ /* 0x000fe2000fffe03f */
[----:B------:R-:W-:Y:S01]  /*8300*/  UMOV UR28, UR44 ;  /* 0x0000002c001c7c82 */ /* 0x000fe20008000000 */
[----:B------:R-:W-:Y:S01]  /*8310*/  UMOV UR29, UR45 ;  /* 0x0000002d001d7c82 */ /* 0x000fe20008000000 */
[----:B------:R-:W-:Y:S01]  /*8320*/  UMOV UR25, UR9 ;  /* 0x0000000900197c82 */ /* 0x000fe20008000000 */
[----:B------:R-:W-:Y:S01]  /*8330*/  UMOV UR18, 0x80 ;  /* 0x0000008000127882 */ /* 0x000fe20000000000 */
[----:B------:R-:W-:Y:S01]  /*8340*/  UMOV UR19, UR11 ;  /* 0x0000000b00137c82 */ /* 0x000fe20008000000 */
[----:B------:R-:W-:Y:S01]  /*8350*/  UMOV UR20, UR44 ;  /* 0x0000002c00147c82 */ /* 0x000fe20008000000 */
[----:B------:R2:W-:Y:S01]  /*8360*/  UTMALDG.4D [UR8], [UR4], desc[UR6] ;  /* 0x00000608040075b4 */ /* 0x0005e20008019000 */
[----:B------:R-:W-:Y:S01]  /*8370*/  UMOV UR21, UR45 ;  /* 0x0000002d00157c82 */ /* 0x000fe20008000000 */
[----:B------:R-:W-:Y:S01]  /*8380*/  UMOV UR17, UR9 ;  /* 0x0000000900117c82 */ /* 0x000fe20008000000 */
[----:B------:R-:W-:Y:S01]  /*8390*/  UMOV UR42, 0xc0 ;  /* 0x000000c0002a7882 */ /* 0x000fe20000000000 */
[----:B------:R-:W-:Y:S01]  /*83a0*/  UMOV UR43, UR11 ;  /* 0x0000000b002b7c82 */ /* 0x000fe20008000000 */
[----:B------:R-:W-:Y:S01]  /*83b0*/  UMOV UR41, UR9 ;  /* 0x0000000900297c82 */ /* 0x000fe20008000000 */
[----:B------:R2:W-:Y:S01]  /*83c0*/  UTMALDG.4D [UR24], [UR4], desc[UR6] ;  /* 0x00000618040075b4 */ /* 0x0005e20008019000 */
[----:B------:R2:W-:Y:S01]  /*83d0*/  UTMALDG.4D [UR16], [UR4], desc[UR6] ;  /* 0x00000610040075b4 */ /* 0x0005e20008019000 */
[----:B------:R2:W-:Y:S02]  /*83e0*/  UTMALDG.4D [UR40], [UR4], desc[UR6] ;  /* 0x00000628040075b4 */ /* 0x0005e40008019000 */
[----:B--2---:R-:W-:Y:S01]  /*83f0*/  NOP ;  /* 0x0000000000007918 */ /* 0x004fe20000000000 */
.L_x_70:
[----:B-1-3--:R-:W-:Y:S05]  /*8400*/  BSYNC B0 ;  /* 0x0000000000007941 */ /* 0x00afea0003800000 */
.L_x_69:
[----:B------:R-:W1:Y:S01]  /*8410*/  LDC R2, c[0x0][0x28c] ;  /* 0x0000a300ff027b82 */ /* 0x000e620000000800 */
[----:B------:R-:W-:Y:S01]  /*8420*/  BSSY B0, `(.L_x_74) ;  /* 0x0000038000007945 */ /* 0x000fe20003800000 */
[----:B-1----:R-:W-:-:S13]  /*8430*/  ISETP.GT.AND P4, PT, R2, RZ, P3 ;  /* 0x000000ff0200720c */ /* 0x002fda0001f84270 */
[----:B------:R-:W-:Y:S05]  /*8440*/  @!P4 BRA `(.L_x_75) ;  /* 0x0000000000d4c947 */ /* 0x000fea0003800000 */
[----:B------:R-:W1:Y:S01]  /*8450*/  S2R R5, SR_CgaCtaId ;  /* 0x0000000000057919 */ /* 0x000e620000008800 */
[----:B------:R-:W-:-:S04]  /*8460*/  MOV R0, 0x400 ;  /* 0x0000040000007802 */ /* 0x000fc80000000f00 */
[----:B-1----:R-:W-:Y:S02]  /*8470*/  LEA R0, R5, R0, 0x18 ;  /* 0x0000000005007211 */ /* 0x002fe400078ec0ff */
[----:B------:R-:W-:-:S04]  /*8480*/  MOV R5, 0x1 ;  /* 0x0000000100057802 */ /* 0x000fc80000000f00 */
[----:B------:R-:W-:-:S04]  /*8490*/  SHF.L.U32 R5, R5, 0x1f, RZ ;  /* 0x0000001f05057819 */ /* 0x000fc800000006ff */
[----:B------:R-:W1:Y:S02]  /*84a0*/  SYNCS.PHASECHK.TRANS64.TRYWAIT P0, [R0+URZ+0x38028], R5 ;  /* 0x03802805000075a7 */ /* 0x000e64000800017f */
[----:B-1----:R-:W-:Y:S05]  /*84b0*/  @!P0 BRA `(.L_x_76) ;  /* 0x0000001400888947 */ /* 0x002fea0003800000 */
.L_x_108:
[----:B------:R-:W-:Y:S01]  /*84c0*/  ULOP3.LUT UR4, UR14, 0x2, URZ, 0xfc, !UPT ;  /* 0x000000020e047892 */ /* 0x000fe2000f8efc3f */
[----:B-1----:R-:W-:-:S03]  /*84d0*/  @P2 MOV R5, 0x8000 ;  /* 0x0000800000052802 */ /* 0x002fc60000000f00 */
[----:B------:R-:W-:Y:S01]  /*84e0*/  UPRMT UR4, UR4, 0x9910, URZ ;  /* 0x0000991004047896 */ /* 0x000fe2000800003f */
[----:B------:R1:W-:Y:S03]  /*84f0*/  @P2 SYNCS.ARRIVE.TRANS64 RZ, [R0+URZ+0x38000], R5 ;  /* 0x0380000500ff29a7 */ /* 0x0003e6000800003f */
[----:B------:R-:W-:-:S06]  /*8500*/  UISETP.NE.AND UP0, UPT, UR4, 0x2, UPT ;  /* 0x000000020400788c */ /* 0x000fcc000bf05270 */
[----:B------:R-:W-:-:S13]  /*8510*/  PLOP3.LUT P0, PT, PT, PT, UP0, 0x80, 0x0 ;  /* 0x000000000000781c */ /* 0x000fda0003f0f008 */
[----:B-1----:R-:W-:Y:S05]  /*8520*/  @P0 BRA `(.L_x_77) ;  /* 0x0000000000040947 */ /* 0x002fea0003800000 */
[----:B------:R-:W-:Y:S01]  /*8530*/  BPT.TRAP 0x1 ;  /* 0x000000040000795c */ /* 0x000fe20000300000 */
.L_x_77:
[----:B------:R-:W-:-:S04]  /*8540*/  LOP3.LUT P0, RZ, R6, 0x1f, RZ, 0xc0, !PT ;  /* 0x0000001f06ff7812 */ /* 0x000fc8000780c0ff */
[----:B------:R-:W-:-:S13]  /*8550*/  PLOP3.LUT P0, PT, P0, P2, PT, 0x2a, 0x0 ;  /* 0x000000000000781c */ /* 0x000fda0000704572 */
[----:B------:R-:W-:Y:S05]  /*8560*/  @P0 BRA `(.L_x_78) ;  /* 0x0000000000040947 */ /* 0x000fea0003800000 */
[----:B------:R-:W-:Y:S01]  /*8570*/  BPT.TRAP 0x1 ;  /* 0x000000040000795c */ /* 0x000fe20000300000 */
.L_x_78:
[----:B------:R-:W-:Y:S01]  /*8580*/  R2UR UR40, R0 ;  /* 0x00000000002872ca */ /* 0x000fe200000e0000 */
[----:B------:R-:W-:Y:S01]  /*8590*/  ULDC.64 UR4, c[0x0][0x198] ;  /* 0x0000660000047ab9 */ /* 0x000fe20000000a00 */
[----:B------:R-:W-:Y:S01]  /*85a0*/  UMOV UR19, URZ ;  /* 0x0000003f00137c82 */ /* 0x000fe20008000000 */
[----:B------:R-:W-:Y:S01]  /*85b0*/  UIADD3 UR4, UP0, UR4, 0x1f0, URZ ;  /* 0x000001f004047890 */ /* 0x000fe2000ff1e03f */
[----:B------:R-:W-:Y:S01]  /*85c0*/  MOV R0, 0x1 ;  /* 0x0000000100007802 */ /* 0x000fe20000000f00 */
[----:B------:R-:W-:Y:S01]  /*85d0*/  UMOV UR6, 0x0 ;  /* 0x0000000000067882 */ /* 0x000fe20000000000 */
[----:B------:R-:W-:Y:S01]  /*85e0*/  UMOV UR7, 0x10000000 ;  /* 0x1000000000077882 */ /* 0x000fe20000000000 */
[----:B------:R-:W-:Y:S01]  /*85f0*/  UIADD3.X UR5, URZ, UR5, URZ, UP0, !UPT ;  /* 0x000000053f057290 */ /* 0x000fe200087fe43f */
[----:B------:R-:W-:Y:S01]  /*8600*/  UMOV UR18, URZ ;  /* 0x0000003f00127c82 */ /* 0x000fe20008000000 */
[----:B------:R-:W-:Y:S01]  /*8610*/  UMOV UR20, UR44 ;  /* 0x0000002c00147c82 */ /* 0x000fe20008000000 */
[----:B------:R-:W-:Y:S01]  /*8620*/  UMOV UR21, UR45 ;  /* 0x0000002d00157c82 */ /* 0x000fe20008000000 */
[----:B------:R-:W-:-:S02]  /*8630*/  UMOV UR34, 0x40 ;  /* 0x0000004000227882 */ /* 0x000fc40000000000 */
[----:B------:R-:W-:Y:S02]  /*8640*/  UIADD3 UR16, UR40, 0x10000, URZ ;  /* 0x0001000028107890 */ /* 0x000fe4000fffe03f */
[----:B------:R-:W-:Y:S02]  /*8650*/  UIADD3 UR17, UR40, 0x38000, URZ ;  /* 0x0003800028117890 */ /* 0x000fe4000fffe03f */
[----:B------:R-:W-:Y:S02]  /*8660*/  UIADD3 UR32, UR40, 0x12000, URZ ;  /* 0x0001200028207890 */ /* 0x000fe4000fffe03f */
[----:B------:R-:W-:Y:S02]  /*8670*/  UIADD3 UR24, UR40, 0x14000, URZ ;  /* 0x0001400028187890 */ /* 0x000fe4000fffe03f */
[----:B------:R-:W-:Y:S01]  /*8680*/  UIADD3 UR40, UR40, 0x16000, URZ ;  /* 0x0001600028287890 */ /* 0x000fe2000fffe03f */
[----:B------:R-:W-:Y:S01]  /*8690*/  UMOV UR36, UR44 ;  /* 0x0000002c00247c82 */ /* 0x000fe20008000000 */
        /* <DEDUP_REMOVED lines=15> */
[----:B-1----:R-:W-:Y:S01]  /*8790*/  NOP ;  /* 0x0000000000007918 */ /* 0x002fe20000000000 */
.L_x_75:
[----:B------:R-:W-:Y:S05]  /*87a0*/  BSYNC B0 ;  /* 0x0000000000007941 */ /* 0x000fea0003800000 */
.L_x_74:
[----:B------:R-:W-:Y:S04]  /*87b0*/  BSSY B0, `(.L_x_79) ;  /* 0x000003a000007945 */ /* 0x000fe80003800000 */
[----:B------:R-:W-:Y:S05]  /*87c0*/  @!P3 BRA `(.L_x_80) ;  /* 0x0000000000e0b947 */ /* 0x000fea0003800000 */
[----:B------:R-:W1:Y:S01]  /*87d0*/  S2R R5, SR_CgaCtaId ;  /* 0x0000000000057919 */ /* 0x000e620000008800 */
[----:B------:R-:W-:-:S04]  /*87e0*/  MOV R4, 0x400 ;  /* 0x0000040000047802 */ /* 0x000fc80000000f00 */
[----:B-1----:R-:W-:Y:S02]  /*87f0*/  LEA R8, R5, R4, 0x18 ;  /* 0x0000000405087211 */ /* 0x002fe400078ec0ff */
[----:B------:R-:W-:Y:S02]  /*8800*/  MOV R5, 0x1 ;  /* 0x0000000100057802 */ /* 0x000fe40000000f00 */
[----:B------:R-:W-:Y:S02]  /*8810*/  LEA R4, R3, R8, 0x3 ;  /* 0x0000000803047211 */ /* 0x000fe400078e18ff */
[----:B------:R-:W-:-:S04]  /*8820*/  SHF.L.U32 R5, R5, 0x1f, RZ ;  /* 0x0000001f05057819 */ /* 0x000fc800000006ff */
[----:B------:R-:W1:Y:S02]  /*8830*/  SYNCS.PHASECHK.TRANS64.TRYWAIT P0, [R4+URZ+0x38060], R5 ;  /* 0x03806005040075a7 */ /* 0x000e64000800017f */
[----:B-1----:R-:W-:Y:S05]  /*8840*/  @!P0 BRA `(.L_x_81) ;  /* 0x0000001000b88947 */ /* 0x002fea0003800000 */
.L_x_109:
        /* <DEDUP_REMOVED lines=8> */
.L_x_82:
[----:B------:R-:W-:-:S04]  /*88d0*/  LOP3.LUT P0, RZ, R6, 0x1f, RZ, 0xc0, !PT ;  /* 0x0000001f06ff7812 */ /* 0x000fc8000780c0ff */
[----:B------:R-:W-:-:S13]  /*88e0*/  PLOP3.LUT P0, PT, P0, P2, PT, 0x2a, 0x0 ;  /* 0x000000000000781c */ /* 0x000fda0000704572 */
[----:B------:R-:W-:Y:S05]  /*88f0*/  @P0 BRA `(.L_x_83) ;  /* 0x0000000000040947 */ /* 0x000fea0003800000 */
[----:B------:R-:W-:Y:S01]  /*8900*/  BPT.TRAP 0x1 ;  /* 0x000000040000795c */ /* 0x000fe20000300000 */
.L_x_83:
[----:B------:R-:W-:Y:S01]  /*8910*/  R2UR UR32, R3 ;  /* 0x00000000032072ca */ /* 0x000fe200000e0000 */
[----:B------:R-:W-:Y:S01]  /*8920*/  ULDC.64 UR8, c[0x0][0x198] ;  /* 0x0000660000087ab9 */ /* 0x000fe20000000a00 */
[----:B------:R-:W-:Y:S01]  /*8930*/  R2UR UR5, R8 ;  /* 0x00000000080572ca */ /* 0x000fe200000e0000 */
[----:B------:R-:W-:Y:S01]  /*8940*/  UIADD3 UR4, UP0, UR8, 0xf0, URZ ;  /* 0x000000f008047890 */ /* 0x000fe2000ff1e03f */
[----:B------:R-:W-:Y:S01]  /*8950*/  R2UR UR33, R4 ;  /* 0x00000000042172ca */ /* 0x000fe200000e0000 */
[----:B------:R-:W-:Y:S01]  /*8960*/  UMOV UR6, 0x0 ;  /* 0x0000000000067882 */ /* 0x000fe20000000000 */
[----:B------:R-:W-:Y:S01]  /*8970*/  R2UR UR35, R7 ;  /* 0x00000000072372ca */ /* 0x000fe200000e0000 */
[----:B------:R-:W-:Y:S01]  /*8980*/  UMOV UR7, 0x10000000 ;  /* 0x1000000000077882 */ /* 0x000fe20000000000 */
[----:B------:R-:W-:Y:S01]  /*8990*/  UMOV UR34, URZ ;  /* 0x0000003f00227c82 */ /* 0x000fe20008000000 */
[----:B------:R-:W-:Y:S01]  /*89a0*/  UMOV UR36, UR44 ;  /* 0x0000002c00247c82 */ /* 0x000fe20008000000 */
[----:B------:R-:W-:Y:S01]  /*89b0*/  UMOV UR37, UR45 ;  /* 0x0000002d00257c82 */ /* 0x000fe20008000000 */
[----:B------:R-:W-:Y:S01]  /*89c0*/  UMOV UR42, 0x40 ;  /* 0x00000040002a7882 */ /* 0x000fe20000000000 */
[----:B------:R-:W-:Y:S01]  /*89d0*/  UMOV UR26, 0x80 ;  /* 0x00000080001a7882 */ /* 0x000fe20000000000 */
[----:B------:R-:W-:Y:S01]  /*89e0*/  UMOV UR28, UR44 ;  /* 0x0000002c001c7c82 */ /* 0x000fe20008000000 */
[----:B------:R-:W-:Y:S01]  /*89f0*/  UMOV UR29, UR45 ;  /* 0x0000002d001d7c82 */ /* 0x000fe20008000000 */
[----:B------:R-:W-:-:S02]  /*8a00*/  ULEA UR32, UR32, UR5, 0xf ;  /* 0x0000000520207291 */ /* 0x000fc4000f8e783f */
[----:B------:R-:W-:Y:S02]  /*8a10*/  UIADD3 UR33, UR33, 0x38050, URZ ;  /* 0x0003805021217890 */ /* 0x000fe4000fffe03f */
[----:B------:R-:W-:Y:S02]  /*8a20*/  UIADD3 UR35, UR11, UR35, URZ ;  /* 0x000000230b237290 */ /* 0x000fe4000fffe03f */
[----:B------:R-:W-:Y:S02]  /*8a30*/  UIADD3.X UR5, URZ, UR9, URZ, UP0, !UPT ;  /* 0x000000093f057290 */ /* 0x000fe400087fe43f */
[----:B------:R-:W-:Y:S02]  /*8a40*/  UIADD3 UR40, UR32, 0x2000, URZ ;  /* 0x0000200020287890 */ /* 0x000fe4000fffe03f */
[----:B------:R-:W-:Y:S02]  /*8a50*/  UIADD3 UR24, UR32, 0x4000, URZ ;  /* 0x0000400020187890 */ /* 0x000fe4000fffe03f */
[----:B------:R-:W-:Y:S01]  /*8a60*/  UIADD3 UR16, UR32, 0x6000, URZ ;  /* 0x0000600020107890 */ /* 0x000fe2000fffe03f */
        /* <DEDUP_REMOVED lines=8> */
[----:B------:R-:W-:Y:S01]  /*8af0*/  UMOV UR17, UR33 ;  /* 0x0000002100117c82 */ /* 0x000fe20008000000 */
[----:B------:R-:W-:Y:S01]  /*8b00*/  UMOV UR19, UR35 ;  /* 0x0000002300137c82 */ /* 0x000fe20008000000 */
[----:B------:R1:W-:Y:S01]  /*8b10*/  UTMALDG.4D [UR40], [UR4], desc[UR6] ;  /* 0x00000628040075b4 */ /* 0x0003e20008019000 */
[----:B------:R1:W-:Y:S01]  /*8b20*/  UTMALDG.4D [UR24], [UR4], desc[UR6] ;  /* 0x00000618040075b4 */ /* 0x0003e20008019000 */
[----:B------:R1:W-:Y:S02]  /*8b30*/  UTMALDG.4D [UR16], [UR4], desc[UR6] ;  /* 0x00000610040075b4 */ /* 0x0003e40008019000 */
[----:B-1----:R-:W-:Y:S01]  /*8b40*/  NOP ;  /* 0x0000000000007918 */ /* 0x002fe20000000000 */
.L_x_80:
[----:B------:R-:W-:Y:S05]  /*8b50*/  BSYNC B0 ;  /* 0x0000000000007941 */ /* 0x000fea0003800000 */
.L_x_79:
[----:B------:R-:W-:Y:S01]  /*8b60*/  BSSY B0, `(.L_x_84) ;  /* 0x000003c000007945 */ /* 0x000fe20003800000 */
[----:B------:R-:W-:-:S03]  /*8b70*/  MOV R8, RZ ;  /* 0x000000ff00087202 */ /* 0x000fc60000000f00 */
        /* <DEDUP_REMOVED lines=9> */
.L_x_110:
        /* <DEDUP_REMOVED lines=8> */
.L_x_87:
[----:B------:R-:W-:-:S04]  /*8c90*/  LOP3.LUT P0, RZ, R6, 0x1f, RZ, 0xc0, !PT ;  /* 0x0000001f06ff7812 */ /* 0x000fc8000780c0ff */
[----:B------:R-:W-:-:S13]  /*8ca0*/  PLOP3.LUT P0, PT, P0, P2, PT, 0x2a, 0x0 ;  /* 0x000000000000781c */ /* 0x000fda0000704572 */
[----:B------:R-:W-:Y:S05]  /*8cb0*/  @P0 BRA `(.L_x_88) ;  /* 0x0000000000040947 */ /* 0x000fea0003800000 */
[----:B------:R-:W-:Y:S01]  /*8cc0*/  BPT.TRAP 0x1 ;  /* 0x000000040000795c */ /* 0x000fe20000300000 */
.L_x_88:
[C---:B------:R-:W-:Y:S01]  /*8cd0*/  LEA R5, R0.reuse, R5, 0xf ;  /* 0x0000000500057211 */ /* 0x040fe200078e78ff */
[----:B------:R-:W-:Y:S01]  /*8ce0*/  ULDC.64 UR4, c[0x0][0x198] ;  /* 0x0000660000047ab9 */ /* 0x000fe20000000a00 */
[----:B------:R-:W-:Y:S01]  /*8cf0*/  R2UR UR33, R3 ;  /* 0x00000000032172ca */ /* 0x000fe200000e0000 */
[----:B------:R-:W-:Y:S01]  /*8d00*/  UIADD3 UR4, UP0, UR4, 0x2f0, URZ ;  /* 0x000002f004047890 */ /* 0x000fe2000ff1e03f */
[----:B------:R-:W-:Y:S01]  /*8d10*/  R2UR UR16, R5 ;  /* 0x00000000051072ca */ /* 0x000fe200000e0000 */
[----:B------:R-:W-:Y:S01]  /*8d20*/  UMOV UR35, URZ ;  /* 0x0000003f00237c82 */ /* 0x000fe20008000000 */
[----:B------:R-:W-:Y:S01]  /*8d30*/  UMOV UR6, 0x0 ;  /* 0x0000000000067882 */ /* 0x000fe20000000000 */
[----:B------:R-:W-:Y:S01]  /*8d40*/  UIADD3.X UR5, URZ, UR5, URZ, UP0, !UPT ;  /* 0x000000053f057290 */ /* 0x000fe200087fe43f */
[----:B------:R-:W-:Y:S01]  /*8d50*/  IADD3 R0, R0, 0x1, RZ ;  /* 0x0000000100007810 */ /* 0x000fe20007ffe0ff */
[----:B------:R-:W-:Y:S01]  /*8d60*/  UMOV UR7, 0x10000000 ;  /* 0x1000000000077882 */ /* 0x000fe20000000000 */
[----:B------:R-:W-:Y:S01]  /*8d70*/  UMOV UR34, URZ ;  /* 0x0000003f00227c82 */ /* 0x000fe20008000000 */
[----:B------:R-:W-:Y:S01]  /*8d80*/  UMOV UR36, UR44 ;  /* 0x0000002c00247c82 */ /* 0x000fe20008000000 */
[----:B------:R-:W-:Y:S01]  /*8d90*/  UMOV UR37, UR45 ;  /* 0x0000002d00257c82 */ /* 0x000fe20008000000 */
[----:B------:R-:W-:Y:S01]  /*8da0*/  UMOV UR42, 0x40 ;  /* 0x00000040002a7882 */ /* 0x000fe20000000000 */
[----:B------:R-:W-:Y:S01]  /*8db0*/  UMOV UR43, UR35 ;  /* 0x00000023002b7c82 */ /* 0x000fe20008000000 */
[----:B------:R-:W-:Y:S01]  /*8dc0*/  UIADD3 UR33, UR33, 0x38000, URZ ;  /* 0x0003800021217890 */ /* 0x000fe2000fffe03f */
[----:B------:R-:W-:Y:S01]  /*8dd0*/  MOV R8, 0x1 ;  /* 0x0000000100087802 */ /* 0x000fe20000000f00 */
[----:B------:R-:W-:-:S02]  /*8de0*/  UIADD3 UR32, UR16, 0x10000, URZ ;  /* 0x0001000010207890 */ /* 0x000fc4000fffe03f */
[----:B------:R-:W-:Y:S02]  /*8df0*/  UIADD3 UR40, UR16, 0x12000, URZ ;  /* 0x0001200010287890 */ /* 0x000fe4000fffe03f */
[----:B------:R-:W-:Y:S02]  /*8e00*/  UIADD3 UR24, UR16, 0x14000, URZ ;  /* 0x0001400010187890 */ /* 0x000fe4000fffe03f */
[----:B------:R-:W-:Y:S01]  /*8e10*/  UIADD3 UR16, UR16, 0x16000, URZ ;  /* 0x0001600010107890 */ /* 0x000fe2000fffe03f */
        /* <DEDUP_REMOVED lines=16> */
.L_x_85:
[----:B------:R-:W-:Y:S05]  /*8f20*/  BSYNC B0 ;  /* 0x0000000000007941 */ /* 0x000fea0003800000 */
.L_x_84:
[----:B------:R-:W-:-:S13]  /*8f30*/  ISETP.GE.AND P0, PT, R2, 0x41, PT ;  /* 0x000000410200780c */ /* 0x000fda0003f06270 */
[----:B------:R-:W-:Y:S05]  /*8f40*/  @!P0 EXIT ;  /* 0x000000000000894d */ /* 0x000fea0003800000 */
[----:B------:R-:W-:Y:S01]  /*8f50*/  IADD3 R2, R2, 0x3f, RZ ;  /* 0x0000003f02027810 */ /* 0x000fe20007ffe0ff */
[----:B------:R-:W-:Y:S01]  /*8f60*/  BSSY B0, `(.L_x_89) ;  /* 0x0000085000007945 */ /* 0x000fe20003800000 */
[----:B------:R-:W-:Y:S02]  /*8f70*/  LOP3.LUT P0, RZ, R6, 0x1f, RZ, 0xc0, !PT ;  /* 0x0000001f06ff7812 */ /* 0x000fe4000780c0ff */
[----:B------:R-:W-:Y:S02]  /*8f80*/  SHF.R.S32.HI R3, RZ, 0x1f, R2 ;  /* 0x0000001fff037819 */ /* 0x000fe40000011402 */
[----:B------:R-:W-:Y:S02]  /*8f90*/  PLOP3.LUT P0, PT, P0, P2, PT, 0x2a, 0x0 ;  /* 0x000000000000781c */ /* 0x000fe40000704572 */
[----:B------:R-:W-:Y:S02]  /*8fa0*/  LEA.HI R3, R3, R2, RZ, 0x6 ;  /* 0x0000000203037211 */ /* 0x000fe400078f30ff */
[----:B------:R-:W-:-:S02]  /*8fb0*/  MOV R2, UR14 ;  /* 0x0000000e00027c02 */ /* 0x000fc40008000f00 */
[----:B------:R-:W-:Y:S02]  /*8fc0*/  SHF.R.S32.HI R3, RZ, 0x6, R3 ;  /* 0x00000006ff037819 */ /* 0x000fe40000011403 */
[----:B------:R-:W-:Y:S02]  /*8fd0*/  LOP3.LUT R2, R2, 0x2, RZ, 0xfc, !PT ;  /* 0x0000000202027812 */ /* 0x000fe400078efcff */
[----:B------:R-:W-:Y:S02]  /*8fe0*/  SHF.L.U32 R4, R3, 0x1, RZ ;  /* 0x0000000103047819 */ /* 0x000fe400000006ff */
[----:B------:R-:W-:-:S07]  /*8ff0*/  MOV R3, 0x1 ;  /* 0x0000000100037802 */ /* 0x000fce0000000f00 */
.L_x_100:
[----:B------:R-:W-:Y:S04]  /*9000*/  BSSY B1, `(.L_x_90) ;  /* 0x000003a000017945 */ /* 0x000fe80003800000 */
[----:B------:R-:W-:Y:S05]  /*9010*/  @!P3 BRA `(.L_x_91) ;  /* 0x0000000000e0b947 */ /* 0x000fea0003800000 */
[----:B------:R-:W1:Y:S01]  /*9020*/  S2R R6, SR_CgaCtaId ;  /* 0x0000000000067919 */ /* 0x000e620000008800 */
[----:B------:R-:W-:-:S04]  /*9030*/  MOV R5, 0x400 ;  /* 0x0000040000057802 */ /* 0x000fc80000000f00 */
[----:B-1----:R-:W-:Y:S02]  /*9040*/  LEA R7, R6, R5, 0x18 ;  /* 0x0000000506077211 */ /* 0x002fe400078ec0ff */
[----:B------:R-:W-:Y:S02]  /*9050*/  SHF.L.U32 R5, R3, 0x1f, RZ ;  /* 0x0000001f03057819 */ /* 0x000fe400000006ff */
[----:B------:R-:W-:-:S04]  /*9060*/  LEA R6, R0, R7, 0x3 ;  /* 0x0000000700067211 */ /* 0x000fc800078e18ff */
[----:B------:R-:W1:Y:S02]  /*9070*/  SYNCS.PHASECHK.TRANS64.TRYWAIT P4, [R6+URZ+0x38028], R5 ;  /* 0x03802805060075a7 */ /* 0x000e64000808017f */
[----:B-1----:R-:W-:Y:S05]  /*9080*/  @!P4 BRA `(.L_x_92) ;  /* 0x0000000800d0c947 */ /* 0x002fea0003800000 */
.L_x_111:
[----:B-1----:R-:W-:-:S04]  /*9090*/  @P2 MOV R5, 0x8000 ;  /* 0x0000800000052802 */ /* 0x002fc80000000f00 */
[----:B------:R1:W-:Y:S02]  /*90a0*/  @P2 SYNCS.ARRIVE.TRANS64 RZ, [R6+URZ+0x38000], R5 ;  /* 0x0380000506ff29a7 */ /* 0x0003e4000800003f */
[----:B-1----:R-:W-:-:S04]  /*90b0*/  PRMT R5, R2, 0x9910, RZ ;  /* 0x0000991002057816 */ /* 0x002fc800000000ff */
[----:B------:R-:W-:-:S13]  /*90c0*/  ISETP.NE.AND P4, PT, R5, 0x2, PT ;  /* 0x000000020500780c */ /* 0x000fda0003f85270 */
[----:B------:R-:W-:Y:S05]  /*90d0*/  @P4 BRA `(.L_x_93) ;  /* 0x0000000000044947 */ /* 0x000fea0003800000 */
[----:B------:R-:W-:Y:S01]  /*90e0*/  BPT.TRAP 0x1 ;  /* 0x000000040000795c */ /* 0x000fe20000300000 */
.L_x_93:
[----:B------:R-:W-:Y:S05]  /*90f0*/  @P0 BRA `(.L_x_94) ;  /* 0x0000000000040947 */ /* 0x000fea0003800000 */
[----:B------:R-:W-:Y:S01]  /*9100*/  BPT.TRAP 0x1 ;  /* 0x000000040000795c */ /* 0x000fe20000300000 */
.L_x_94:
[----:B------:R-:W-:Y:S01]  /*9110*/  LEA R7, R0, R7, 0xf ;  /* 0x0000000700077211 */ /* 0x000fe200078e78ff */
[----:B------:R-:W-:Y:S01]  /*9120*/  ULDC.64 UR4, c[0x0][0x198] ;  /* 0x0000660000047ab9 */ /* 0x000fe20000000a00 */
[----:B------:R-:W-:Y:S01]  /*9130*/  R2UR UR41, R6 ;  /* 0x00000000062972ca */ /* 0x000fe200000e0000 */
[----:B------:R-:W-:Y:S01]  /*9140*/  UIADD3 UR4, UP0, UR4, 0x1f0, URZ ;  /* 0x000001f004047890 */ /* 0x000fe2000ff1e03f */
[----:B------:R-:W-:Y:S01]  /*9150*/  R2UR UR43, R8 ;  /* 0x00000000082b72ca */ /* 0x000fe200000e0000 */
[----:B------:R-:W-:Y:S01]  /*9160*/  UMOV UR6, 0x0 ;  /* 0x0000000000067882 */ /* 0x000fe20000000000 */
[----:B------:R-:W-:Y:S01]  /*9170*/  R2UR UR16, R7 ;  /* 0x00000000071072ca */ /* 0x000fe200000e0000 */
[----:B------:R-:W-:Y:S01]  /*9180*/  UIADD3.X UR5, URZ, UR5, URZ, UP0, !UPT ;  /* 0x000000053f057290 */ /* 0x000fe200087fe43f */
[----:B------:R-:W-:Y:S01]  /*9190*/  IADD3 R5, R0, 0x1, RZ ;  /* 0x0000000100057810 */ /* 0x000fe20007ffe0ff */
[----:B------:R-:W-:Y:S01]  /*91a0*/  UMOV UR7, 0x10000000 ;  /* 0x1000000000077882 */ /* 0x000fe20000000000 */
[----:B------:R-:W-:Y:S01]  /*91b0*/  UMOV UR42, URZ ;  /* 0x0000003f002a7c82 */ /* 0x000fe20008000000 */
[----:B------:R-:W-:Y:S01]  /*91c0*/  UMOV UR34, 0x40 ;  /* 0x0000004000227882 */ /* 0x000fe20000000000 */
[----:B------:R-:W-:Y:S01]  /*91d0*/  UMOV UR36, UR44 ;  /* 0x0000002c00247c82 */ /* 0x000fe20008000000 */
[----:B------:R-:W-:Y:S01]  /*91e0*/  UMOV UR37, UR45 ;  /* 0x0000002d00257c82 */ /* 0x000fe20008000000 */
[----:B------:R-:W-:Y:S01]  /*91f0*/  UMOV UR26, 0x80 ;  /* 0x00000080001a7882 */ /* 0x000fe20000000000 */
[----:B------:R-:W-:Y:S01]  /*9200*/  UIADD3 UR41, UR41, 0x38000, URZ ;  /* 0x0003800029297890 */ /* 0x000fe2000fffe03f */
[----:B------:R-:W-:Y:S01]  /*9210*/  ISETP.NE.AND P4, PT, R5, 0x5, PT ;  /* 0x000000050500780c */ /* 0x000fe20003f85270 */
[----:B------:R-:W-:-:S02]  /*9220*/  USHF.L.U32 UR43, UR43, 0x6, URZ ;  /* 0x000000062b2b7899 */ /* 0x000fc4000800063f */
[----:B------:R-:W-:Y:S01]  /*9230*/  UIADD3 UR40, UR16, 0x10000, URZ ;  /* 0x0001000010287890 */ /* 0x000fe2000fffe03f */
[----:B------:R-:W-:Y:S01]  /*9240*/  SEL R0, RZ, 0x1, P4 ;  /* 0x00000001ff007807 */ /* 0x000fe20002000000 */
[----:B------:R-:W-:Y:S02]  /*9250*/  UIADD3 UR32, UR16, 0x12000, URZ ;  /* 0x0001200010207890 */ /* 0x000fe4000fffe03f */
[----:B------:R-:W-:Y:S01]  /*9260*/  UIADD3 UR24, UR16, 0x14000, URZ ;  /* 0x0001400010187890 */ /* 0x000fe2000fffe03f */
[----:B------:R-:W-:Y:S01]  /*9270*/  LOP3.LUT R3, R3, R0, RZ, 0x3c, !PT ;  /* 0x0000000003037212 */ /* 0x000fe200078e3cff */
[----:B------:R-:W-:Y:S01]  /*9280*/  UIADD3 UR16, UR16, 0x16000, URZ ;  /* 0x0001600010107890 */ /* 0x000fe2000fffe03f */
[----:B------:R-:W-:Y:S01]  /*9290*/  SEL R0, R5, RZ, P4 ;  /* 0x000000ff05007207 */ /* 0x000fe20002000000 */
[----:B------:R-:W-:Y:S01]  /*92a0*/  UMOV UR33, UR41 ;  /* 0x0000002900217c82 */ /* 0x000fe20008000000 */
[----:B------:R-:W-:Y:S01]  /*92b0*/  UMOV UR35, UR43 ;  /* 0x0000002b00237c82 */ /* 0x000fe20008000000 */
        /* <DEDUP_REMOVED lines=14> */
.L_x_91:
[----:B------:R-:W-:Y:S05]  /*93a0*/  BSYNC B1 ;  /* 0x0000000000017941 */ /* 0x000fea0003800000 */
.L_x_90:
[----:B------:R-:W-:Y:S01]  /*93b0*/  ISETP.LT.OR P4, PT, R4, 0x4, !P3 ;  /* 0x000000040400780c */ /* 0x000fe20005f81670 */
[----:B------:R-:W-:-:S12]  /*93c0*/  BSSY B1, `(.L_x_95) ;  /* 0x000003b000017945 */ /* 0x000fd80003800000 */
[----:B------:R-:W-:Y:S05]  /*93d0*/  @P4 BRA `(.L_x_96) ;  /* 0x0000000000e44947 */ /* 0x000fea0003800000 */
[----:B------:R-:W1:Y:S01]  /*93e0*/  S2R R6, SR_CgaCtaId ;  /* 0x0000000000067919 */ /* 0x000e620000008800 */
[----:B------:R-:W-:Y:S02]  /*93f0*/  MOV R5, 0x400 ;  /* 0x0000040000057802 */ /* 0x000fe40000000f00 */
[----:B------:R-:W-:Y:S02]  /*9400*/  SHF.L.U32 R7, R3, 0x1f, RZ ;  /* 0x0000001f03077819 */ /* 0x000fe400000006ff */
[----:B-1----:R-:W-:-:S04]  /*9410*/  LEA R5, R6, R5, 0x18 ;  /* 0x0000000506057211 */ /* 0x002fc800078ec0ff */
[----:B------:R-:W-:-:S04]  /*9420*/  LEA R6, R0, R5, 0x3 ;  /* 0x0000000500067211 */ /* 0x000fc800078e18ff */
[----:B------:R-:W1:Y:S02]  /*9430*/  SYNCS.PHASECHK.TRANS64.TRYWAIT P4, [R6+URZ+0x38028], R7 ;  /* 0x03802807060075a7 */ /* 0x000e64000808017f */
[----:B-1----:R-:W-:Y:S05]  /*9440*/  @!P4 BRA `(.L_x_97) ;  /* 0x0000000400f4c947 */ /* 0x002fea0003800000 */
.L_x_112:
[----:B-1----:R-:W-:-:S04]  /*9450*/  @P1 MOV R7, 0x8000 ;  /* 0x0000800000071802 */ /* 0x002fc80000000f00 */
[----:B------:R1:W-:Y:S02]  /*9460*/  @P1 SYNCS.ARRIVE.TRANS64 RZ, [R6+URZ+0x38000], R7 ;  /* 0x0380000706ff19a7 */ /* 0x0003e4000800003f */
[----:B-1----:R-:W-:-:S04]  /*9470*/  PRMT R7, R2, 0x9910, RZ ;  /* 0x0000991002077816 */ /* 0x002fc800000000ff */
[----:B------:R-:W-:-:S13]  /*9480*/  ISETP.NE.AND P4, PT, R7, 0x2, PT ;  /* 0x000000020700780c */ /* 0x000fda0003f85270 */
[----:B------:R-:W-:Y:S05]  /*9490*/  @P4 BRA `(.L_x_98) ;  /* 0x0000000000044947 */ /* 0x000fea0003800000 */
[----:B------:R-:W-:Y:S01]  /*94a0*/  BPT.TRAP 0x1 ;  /* 0x000000040000795c */ /* 0x000fe20000300000 */
.L_x_98:
[----:B------:R-:W-:Y:S05]  /*94b0*/  @P0 BRA `(.L_x_99) ;  /* 0x0000000000040947 */ /* 0x000fea0003800000 */
[----:B------:R-:W-:Y:S01]  /*94c0*/  BPT.TRAP 0x1 ;  /* 0x000000040000795c */ /* 0x000fe20000300000 */
.L_x_99:
        /* <DEDUP_REMOVED lines=17> */
[----:B------:R-:W-:Y:S01]  /*95e0*/  UIADD3 UR40, UR16, 0x10000, URZ ;  /* 0x0001000010287890 */ /* 0x000fe2000fffe03f */
[----:B------:R-:W-:Y:S01]  /*95f0*/  IADD3 R8, R8, 0x1, RZ ;  /* 0x0000000108087810 */ /* 0x000fe20007ffe0ff */
[----:B------:R-:W-:Y:S01]  /*9600*/  USHF.L.U32 UR43, UR43, 0x6, URZ ;  /* 0x000000062b2b7899 */ /* 0x000fe2000800063f */
[----:B------:R-:W-:Y:S01]  /*9610*/  SEL R6, RZ, 0x1, P4 ;  /* 0x00000001ff067807 */ /* 0x000fe20002000000 */
[----:B------:R-:W-:Y:S01]  /*9620*/  UIADD3 UR32, UR16, 0x12000, URZ ;  /* 0x0001200010207890 */ /* 0x000fe2000fffe03f */
[----:B------:R-:W-:Y:S01]  /*9630*/  SEL R0, R0, RZ, P4 ;  /* 0x000000ff00007207 */ /* 0x000fe20002000000 */
[----:B------:R-:W-:Y:S01]  /*9640*/  UIADD3 UR24, UR16, 0x14000, URZ ;  /* 0x0001400010187890 */ /* 0x000fe2000fffe03f */
[----:B------:R-:W-:Y:S01]  /*9650*/  LOP3.LUT R3, R3, R6, RZ, 0x3c, !PT ;  /* 0x0000000603037212 */ /* 0x000fe200078e3cff */
[----:B------:R-:W-:Y:S01]  /*9660*/  UIADD3 UR16, UR16, 0x16000, URZ ;  /* 0x0001600010107890 */ /* 0x000fe2000fffe03f */
        /* <DEDUP_REMOVED lines=16> */
.L_x_96:
[----:B------:R-:W-:Y:S05]  /*9770*/  BSYNC B1 ;  /* 0x0000000000017941 */ /* 0x000fea0003800000 */
.L_x_95:
[C---:B------:R-:W-:Y:S02]  /*9780*/  ISETP.GT.AND P4, PT, R4.reuse, 0x4, PT ;  /* 0x000000040400780c */ /* 0x040fe40003f84270 */
[----:B------:R-:W-:-:S11]  /*9790*/  IADD3 R4, R4, -0x2, RZ ;  /* 0xfffffffe04047810 */ /* 0x000fd60007ffe0ff */
[----:B------:R-:W-:Y:S05]  /*97a0*/  @P4 BRA `(.L_x_100) ;  /* 0xfffffff800144947 */ /* 0x000fea000383ffff */
[----:B------:R-:W-:Y:S05]  /*97b0*/  BSYNC B0 ;  /* 0x0000000000007941 */ /* 0x000fea0003800000 */
.L_x_89:
[----:B------:R-:W-:Y:S05]  /*97c0*/  EXIT ;  /* 0x000000000000794d */ /* 0x000fea0003800000 */
.L_x_15:
[----:B-1----:R-:W-:-:S04]  /*97d0*/  MOV R3, UR5 ;  /* 0x0000000500037c02 */ /* 0x002fc80008000f00 */
[----:B------:R1:W2:Y:S03]  /*97e0*/  SYNCS.PHASECHK.TRANS64.TRYWAIT P1, [R3+URZ+0x38050], R0 ;  /* 0x03805000030075a7 */ /* 0x0002a6000802017f */
[----:B--2---:R-:W-:Y:S05]  /*97f0*/  @!P1 NANOSLEEP.SYNCS 0x989680 ;  /* 0x009896800000995d */ /* 0x004fea0003900000 */
[----:B------:R-:W2:Y:S02]  /*9800*/  @!P1 SYNCS.PHASECHK.TRANS64 P1, [R3+URZ+0x38050], R0 ;  /* 0x03805000030095a7 */ /* 0x000ea4000802007f */
[----:B--2---:R-:W-:Y:S05]  /*9810*/  @!P1 BRA `(.L_x_15) ;  /* 0xfffffffc00ec9947 */ /* 0x004fea000383ffff */
[----:B------:R-:W-:Y:S05]  /*9820*/  BRA `(.L_x_101) ;  /* 0xffffff74009c7947 */ /* 0x000fea000383ffff */
.L_x_17:
[----:B------:R-:W-:-:S13]  /*9830*/  R2UR UR4, R16 ;  /* 0x00000000100472ca */ /* 0x000fda00000e0000 */
[----:B-1----:R-:W-:-:S04]  /*9840*/  MOV R3, UR4 ;  /* 0x0000000400037c02 */ /* 0x002fc80008000f00 */
[----:B------:R1:W2:Y:S03]  /*9850*/  SYNCS.PHASECHK.TRANS64.TRYWAIT P1, [R3+URZ+0x38000], R56 ;  /* 0x03800038030075a7 */ /* 0x0002a6000802017f */
[----:B--2---:R-:W-:Y:S05]  /*9860*/  @!P1 NANOSLEEP.SYNCS 0x989680 ;  /* 0x009896800000995d */ /* 0x004fea0003900000 */
[----:B------:R-:W2:Y:S02]  /*9870*/  @!P1 SYNCS.PHASECHK.TRANS64 P1, [R3+URZ+0x38000], R56 ;  /* 0x03800038030095a7 */ /* 0x000ea4000802007f */
[----:B--2---:R-:W-:Y:S05]  /*9880*/  @!P1 BRA `(.L_x_17) ;  /* 0xfffffffc00e89947 */ /* 0x004fea000383ffff */
[----:B------:R-:W-:Y:S05]  /*9890*/  BRA `(.L_x_102) ;  /* 0xffffff7400a07947 */ /* 0x000fea000383ffff */
.L_x_18:
[----:B-1----:R-:W-:-:S04]  /*98a0*/  MOV R3, UR9 ;  /* 0x0000000900037c02 */ /* 0x002fc80008000f00 */
[----:B------:R1:W2:Y:S03]  /*98b0*/  SYNCS.PHASECHK.TRANS64.TRYWAIT P1, [R3+URZ], R0 ;  /* 0x00000000030075a7 */ /* 0x0002a6000802017f */
[----:B--2---:R-:W-:Y:S05]  /*98c0*/  @!P1 NANOSLEEP.SYNCS 0x989680 ;  /* 0x009896800000995d */ /* 0x004fea0003900000 */
[----:B------:R-:W2:Y:S02]  /*98d0*/  @!P1 SYNCS.PHASECHK.TRANS64 P1, [R3+URZ], R0 ;  /* 0x00000000030095a7 */ /* 0x000ea4000802007f */
[----:B--2---:R-:W-:Y:S05]  /*98e0*/  @!P1 BRA `(.L_x_18) ;  /* 0xfffffffc00ec9947 */ /* 0x004fea000383ffff */
[----:B------:R-:W-:Y:S05]  /*98f0*/  BRA `(.L_x_103) ;  /* 0xffffff7400a87947 */ /* 0x000fea000383ffff */
.L_x_20:
[----:B------:R-:W-:-:S13]  /*9900*/  R2UR UR6, R16 ;  /* 0x00000000100672ca */ /* 0x000fda00000e0000 */
[----:B-1----:R-:W-:-:S04]  /*9910*/  MOV R7, UR6 ;  /* 0x0000000600077c02 */ /* 0x002fc80008000f00 */
[----:B------:R1:W2:Y:S03]  /*9920*/  SYNCS.PHASECHK.TRANS64.TRYWAIT P1, [R7+URZ+0x38008], R56 ;  /* 0x03800838070075a7 */ /* 0x0002a6000802017f */
[----:B--2---:R-:W-:Y:S05]  /*9930*/  @!P1 NANOSLEEP.SYNCS 0x989680 ;  /* 0x009896800000995d */ /* 0x004fea0003900000 */
[----:B------:R-:W2:Y:S02]  /*9940*/  @!P1 SYNCS.PHASECHK.TRANS64 P1, [R7+URZ+0x38008], R56 ;  /* 0x03800838070095a7 */ /* 0x000ea4000802007f */
[----:B--2---:R-:W-:Y:S05]  /*9950*/  @!P1 BRA `(.L_x_20) ;  /* 0xfffffffc00e89947 */ /* 0x004fea000383ffff */
[----:B------:R-:W-:Y:S05]  /*9960*/  BRA `(.L_x_104) ;  /* 0xffffff9000907947 */ /* 0x000fea000383ffff */
.L_x_25:
[----:B-1----:R-:W-:-:S04]  /*9970*/  MOV R5, UR6 ;  /* 0x0000000600057c02 */ /* 0x002fc80008000f00 */
[----:B------:R1:W2:Y:S03]  /*9980*/  SYNCS.PHASECHK.TRANS64.TRYWAIT P2, [R5+URZ+0x38000], R4 ;  /* 0x03800004050075a7 */ /* 0x0002a6000804017f */
[----:B--2---:R-:W-:Y:S05]  /*9990*/  @!P2 NANOSLEEP.SYNCS 0x989680 ;  /* 0x009896800000a95d */ /* 0x004fea0003900000 */
[----:B------:R-:W2:Y:S02]  /*99a0*/  @!P2 SYNCS.PHASECHK.TRANS64 P2, [R5+URZ+0x38000], R4 ;  /* 0x038000040500a5a7 */ /* 0x000ea4000804007f */
[----:B--2---:R-:W-:Y:S05]  /*99b0*/  @!P2 BRA `(.L_x_25) ;  /* 0xfffffffc00eca947 */ /* 0x004fea000383ffff */
[----:B------:R-:W-:Y:S05]  /*99c0*/  BRA `(.L_x_105) ;  /* 0xffffff9400707947 */ /* 0x000fea000383ffff */
.L_x_29:
[----:B-1----:R-:W-:-:S04]  /*99d0*/  MOV R6, UR10 ;  /* 0x0000000a00067c02 */ /* 0x002fc80008000f00 */
[----:B------:R1:W2:Y:S03]  /*99e0*/  SYNCS.PHASECHK.TRANS64.TRYWAIT P2, [R6+URZ+0x38000], R7 ;  /* 0x03800007060075a7 */ /* 0x0002a6000804017f */
[----:B--2---:R-:W-:Y:S05]  /*99f0*/  @!P2 NANOSLEEP.SYNCS 0x989680 ;  /* 0x009896800000a95d */ /* 0x004fea0003900000 */
[----:B------:R-:W2:Y:S02]  /*9a00*/  @!P2 SYNCS.PHASECHK.TRANS64 P2, [R6+URZ+0x38000], R7 ;  /* 0x038000070600a5a7 */ /* 0x000ea4000804007f */
[----:B--2---:R-:W-:Y:S05]  /*9a10*/  @!P2 BRA `(.L_x_29) ;  /* 0xfffffffc00eca947 */ /* 0x004fea000383ffff */
[----:B------:R-:W-:Y:S05]  /*9a20*/  BRA `(.L_x_28) ;  /* 0xffffffb400407947 */ /* 0x000fea000383ffff */
.L_x_45:
[----:B-1----:R-:W-:-:S04]  /*9a30*/  MOV R5, UR4 ;  /* 0x0000000400057c02 */ /* 0x002fc80008000f00 */
[----:B------:R1:W2:Y:S03]  /*9a40*/  SYNCS.PHASECHK.TRANS64.TRYWAIT P0, [R5+URZ+0x38098], R0 ;  /* 0x03809800050075a7 */ /* 0x0002a6000800017f */
[----:B--2---:R-:W-:Y:S05]  /*9a50*/  @!P0 NANOSLEEP.SYNCS 0x989680 ;  /* 0x009896800000895d */ /* 0x004fea0003900000 */
[----:B------:R-:W2:Y:S02]  /*9a60*/  @!P0 SYNCS.PHASECHK.TRANS64 P0, [R5+URZ+0x38098], R0 ;  /* 0x03809800050085a7 */ /* 0x000ea4000800007f */
[----:B--2---:R-:W-:Y:S05]  /*9a70*/  @!P0 BRA `(.L_x_45) ;  /* 0xfffffffc00ec8947 */ /* 0x004fea000383ffff */
[----:B------:R-:W-:Y:S05]  /*9a80*/  BRA `(.L_x_106) ;  /* 0xffffffc000707947 */ /* 0x000fea000383ffff */
.L_x_71:
[----:B--2---:R2:W4:Y:S02]  /*9a90*/  SYNCS.PHASECHK.TRANS64.TRYWAIT P0, [R3+URZ+0x38060], R2 ;  /* 0x03806002030075a7 */ /* 0x004524000800017f */
[----:B----4-:R-:W-:Y:S05]  /*9aa0*/  @!P0 NANOSLEEP.SYNCS 0x989680 ;  /* 0x009896800000895d */ /* 0x010fea0003900000 */
[----:B------:R-:W4:Y:S02]  /*9ab0*/  @!P0 SYNCS.PHASECHK.TRANS64 P0, [R3+URZ+0x38060], R2 ;  /* 0x03806002030085a7 */ /* 0x000f24000800007f */
[----:B----4-:R-:W-:Y:S05]  /*9ac0*/  @!P0 BRA `(.L_x_71) ;  /* 0xfffffffc00f08947 */ /* 0x010fea000383ffff */
[----:B------:R-:W-:Y:S05]  /*9ad0*/  BRA `(.L_x_107) ;  /* 0xffffffe400947947 */ /* 0x000fea000383ffff */
.L_x_76:
[----:B-1----:R1:W2:Y:S02]  /*9ae0*/  SYNCS.PHASECHK.TRANS64.TRYWAIT P0, [R0+URZ+0x38028], R5 ;  /* 0x03802805000075a7 */ /* 0x0022a4000800017f */
[----:B--2---:R-:W-:Y:S05]  /*9af0*/  @!P0 NANOSLEEP.SYNCS 0x989680 ;  /* 0x009896800000895d */ /* 0x004fea0003900000 */
[----:B------:R-:W2:Y:S02]  /*9b00*/  @!P0 SYNCS.PHASECHK.TRANS64 P0, [R0+URZ+0x38028], R5 ;  /* 0x03802805000085a7 */ /* 0x000ea4000800007f */
[----:B--2---:R-:W-:Y:S05]  /*9b10*/  @!P0 BRA `(.L_x_76) ;  /* 0xfffffffc00f08947 */ /* 0x004fea000383ffff */
[----:B------:R-:W-:Y:S05]  /*9b20*/  BRA `(.L_x_108) ;  /* 0xffffffe800647947 */ /* 0x000fea000383ffff */
.L_x_81:
[----:B-1----:R1:W2:Y:S02]  /*9b30*/  SYNCS.PHASECHK.TRANS64.TRYWAIT P0, [R4+URZ+0x38060], R5 ;  /* 0x03806005040075a7 */ /* 0x0022a4000800017f */
[----:B--2---:R-:W-:Y:S05]  /*9b40*/  @!P0 NANOSLEEP.SYNCS 0x989680 ;  /* 0x009896800000895d */ /* 0x004fea0003900000 */
[----:B------:R-:W2:Y:S02]  /*9b50*/  @!P0 SYNCS.PHASECHK.TRANS64 P0, [R4+URZ+0x38060], R5 ;  /* 0x03806005040085a7 */ /* 0x000ea4000800007f */
[----:B--2---:R-:W-:Y:S05]  /*9b60*/  @!P0 BRA `(.L_x_81) ;  /* 0xfffffffc00f08947 */ /* 0x004fea000383ffff */
[----:B------:R-:W-:Y:S05]  /*9b70*/  BRA `(.L_x_109) ;  /* 0xffffffec00347947 */ /* 0x000fea000383ffff */
.L_x_86:
[----:B-1----:R1:W2:Y:S02]  /*9b80*/  SYNCS.PHASECHK.TRANS64.TRYWAIT P0, [R3+URZ+0x38028], R4 ;  /* 0x03802804030075a7 */ /* 0x0022a4000800017f */
[----:B--2---:R-:W-:Y:S05]  /*9b90*/  @!P0 NANOSLEEP.SYNCS 0x989680 ;  /* 0x009896800000895d */ /* 0x004fea0003900000 */
[----:B------:R-:W2:Y:S02]  /*9ba0*/  @!P0 SYNCS.PHASECHK.TRANS64 P0, [R3+URZ+0x38028], R4 ;  /* 0x03802804030085a7 */ /* 0x000ea4000800007f */
[----:B--2---:R-:W-:Y:S05]  /*9bb0*/  @!P0 BRA `(.L_x_86) ;  /* 0xfffffffc00f08947 */ /* 0x004fea000383ffff */
[----:B------:R-:W-:Y:S05]  /*9bc0*/  BRA `(.L_x_110) ;  /* 0xfffffff000107947 */ /* 0x000fea000383ffff */
.L_x_92:
[----:B-1----:R1:W2:Y:S02]  /*9bd0*/  SYNCS.PHASECHK.TRANS64.TRYWAIT P4, [R6+URZ+0x38028], R5 ;  /* 0x03802805060075a7 */ /* 0x0022a4000808017f */
[----:B--2---:R-:W-:Y:S05]  /*9be0*/  @!P4 NANOSLEEP.SYNCS 0x989680 ;  /* 0x009896800000c95d */ /* 0x004fea0003900000 */
[----:B------:R-:W2:Y:S02]  /*9bf0*/  @!P4 SYNCS.PHASECHK.TRANS64 P4, [R6+URZ+0x38028], R5 ;  /* 0x038028050600c5a7 */ /* 0x000ea4000808007f */
[----:B--2---:R-:W-:Y:S05]  /*9c00*/  @!P4 BRA `(.L_x_92) ;  /* 0xfffffffc00f0c947 */ /* 0x004fea000383ffff */
[----:B------:R-:W-:Y:S05]  /*9c10*/  BRA `(.L_x_111) ;  /* 0xfffffff4001c7947 */ /* 0x000fea000383ffff */
.L_x_97:
[----:B-1----:R1:W2:Y:S02]  /*9c20*/  SYNCS.PHASECHK.TRANS64.TRYWAIT P4, [R6+URZ+0x38028], R7 ;  /* 0x03802807060075a7 */ /* 0x0022a4000808017f */
[----:B--2---:R-:W-:Y:S05]  /*9c30*/  @!P4 NANOSLEEP.SYNCS 0x989680 ;  /* 0x009896800000c95d */ /* 0x004fea0003900000 */
[----:B------:R-:W2:Y:S02]  /*9c40*/  @!P4 SYNCS.PHASECHK.TRANS64 P4, [R6+URZ+0x38028], R7 ;  /* 0x038028070600c5a7 */ /* 0x000ea4000808007f */
[----:B--2---:R-:W-:Y:S05]  /*9c50*/  @!P4 BRA `(.L_x_97) ;  /* 0xfffffffc00f0c947 */ /* 0x004fea000383ffff */
[----:B------:R-:W-:Y:S05]  /*9c60*/  BRA `(.L_x_112) ;  /* 0xfffffff400f87947 */ /* 0x000fea000383ffff */
        .weak           $__internal_0_$__cuda_sm20_rcp_rn_f32_slowpath
        .type           $__internal_0_$__cuda_sm20_rcp_rn_f32_slowpath,@function
        .size           $__internal_0_$__cuda_sm20_rcp_rn_f32_slowpath,(.L_x_118 - $__internal_0_$__cuda_sm20_rcp_rn_f32_slowpath)
$__internal_0_$__cuda_sm20_rcp_rn_f32_slowpath:
[----:B------:R-:W-:Y:S01]  /*9c70*/  SHF.L.U32 R0, R3, 0x1, RZ ;  /* 0x0000000103007819 */ /* 0x000fe200000006ff */
[----:B------:R-:W-:Y:S03]  /*9c80*/  BSSY B2, `(.L_x_113) ;  /* 0x0000030000027945 */ /* 0x000fe60003800000 */
[----:B------:R-:W-:-:S04]  /*9c90*/  SHF.R.U32.HI R20, RZ, 0x18, R0 ;  /* 0x00000018ff147819 */ /* 0x000fc80000011600 */
[----:B------:R-:W-:-:S13]  /*9ca0*/  ISETP.NE.U32.AND P0, PT, R20, RZ, PT ;  /* 0x000000ff1400720c */ /* 0x000fda0003f05070 */
[----:B------:R-:W-:Y:S05]  /*9cb0*/  @P0 BRA `(.L_x_114) ;  /* 0x0000000000280947 */ /* 0x000fea0003800000 */
[----:B------:R-:W-:-:S04]  /*9cc0*/  SHF.L.U32 R0, R3, 0x1, RZ ;  /* 0x0000000103007819 */ /* 0x000fc800000006ff */
[----:B------:R-:W-:-:S13]  /*9cd0*/  ISETP.NE.AND P0, PT, R0, RZ, PT ;  /* 0x000000ff0000720c */ /* 0x000fda0003f05270 */
[----:B------:R-:W-:Y:S01]  /*9ce0*/  @P0 FFMA R7, R3, 1.84467440737095516160e+19, RZ ;  /* 0x5f80000003070823 */ /* 0x000fe200000000ff */
[----:B------:R-:W-:Y:S08]  /*9cf0*/  @!P0 MUFU.RCP R6, R3 ;  /* 0x0000000300068308 */ /* 0x000ff00000001000 */
[----:B------:R-:W1:Y:S02]  /*9d00*/  @P0 MUFU.RCP R0, R7 ;  /* 0x0000000700000308 */ /* 0x000e640000001000 */
[----:B-1----:R-:W-:-:S04]  /*9d10*/  @P0 FFMA R13, R7, R0, -1 ;  /* 0xbf800000070d0423 */ /* 0x002fc80000000000 */
[----:B------:R-:W-:-:S04]  /*9d20*/  @P0 FADD.FTZ R13, -R13, -RZ ;  /* 0x800000ff0d0d0221 */ /* 0x000fc80000010100 */
[----:B------:R-:W-:-:S04]  /*9d30*/  @P0 FFMA R0, R0, R13, R0 ;  /* 0x0000000d00000223 */ /* 0x000fc80000000000 */
[----:B------:R-:W-:Y:S01]  /*9d40*/  @P0 FFMA R6, R0, 1.84467440737095516160e+19, RZ ;  /* 0x5f80000000060823 */ /* 0x000fe200000000ff */
[----:B------:R-:W-:Y:S06]  /*9d50*/  BRA `(.L_x_115) ;  /* 0x0000000000887947 */ /* 0x000fec0003800000 */
.L_x_114:
[----:B------:R-:W-:-:S04]  /*9d60*/  IADD3 R22, R20, -0xfd, RZ ;  /* 0xffffff0314167810 */ /* 0x000fc80007ffe0ff */
[----:B------:R-:W-:-:S13]  /*9d70*/  ISETP.GT.U32.AND P0, PT, R22, 0x1, PT ;  /* 0x000000011600780c */ /* 0x000fda0003f04070 */
[----:B------:R-:W-:Y:S05]  /*9d80*/  @P0 BRA `(.L_x_116) ;  /* 0x0000000000780947 */ /* 0x000fea0003800000 */
[----:B------:R-:W-:Y:S02]  /*9d90*/  LOP3.LUT R0, R3, 0x7fffff, RZ, 0xc0, !PT ;  /* 0x007fffff03007812 */ /* 0x000fe400078ec0ff */
[----:B------:R-:W-:Y:S02]  /*9da0*/  MOV R15, 0x3 ;  /* 0x00000003000f7802 */ /* 0x000fe40000000f00 */
[----:B------:R-:W-:Y:S02]  /*9db0*/  LOP3.LUT R0, R0, 0x3f800000, RZ, 0xfc, !PT ;  /* 0x3f80000000007812 */ /* 0x000fe400078efcff */
[----:B------:R-:W-:Y:S02]  /*9dc0*/  SHF.L.U32 R15, R15, R22, RZ ;  /* 0x000000160f0f7219 */ /* 0x000fe400000006ff */
[----:B------:R-:W1:Y:S02]  /*9dd0*/  MUFU.RCP R7, R0 ;  /* 0x0000000000077308 */ /* 0x000e640000001000 */
[----:B-1----:R-:W-:-:S04]  /*9de0*/  FFMA R6, R0, R7, -1 ;  /* 0xbf80000000067423 */ /* 0x002fc80000000007 */
[----:B------:R-:W-:-:S04]  /*9df0*/  FADD.FTZ R6, -R6, -RZ ;  /* 0x800000ff06067221 */ /* 0x000fc80000010100 */
[CCC-:B------:R-:W-:Y:S01]  /*9e00*/  FFMA.RM R13, R7.reuse, R6.reuse, R7.reuse ;  /* 0x00000006070d7223 */ /* 0x1c0fe20000004007 */
[----:B------:R-:W-:-:S04]  /*9e10*/  FFMA.RP R14, R7, R6, R7 ;  /* 0x00000006070e7223 */ /* 0x000fc80000008007 */
[C---:B------:R-:W-:Y:S02]  /*9e20*/  LOP3.LUT R6, R13.reuse, 0x7fffff, RZ, 0xc0, !PT ;  /* 0x007fffff0d067812 */ /* 0x040fe400078ec0ff */
[----:B------:R-:W-:Y:S02]  /*9e30*/  FSETP.NEU.FTZ.AND P0, PT, R13, R14, PT ;  /* 0x0000000e0d00720b */ /* 0x000fe40003f1d000 */
[----:B------:R-:W-:Y:S02]  /*9e40*/  LOP3.LUT R6, R6, 0x800000, RZ, 0xfc, !PT ;  /* 0x0080000006067812 */ /* 0x000fe400078efcff */
[----:B------:R-:W-:Y:S02]  /*9e50*/  SEL R7, RZ, 0xffffffff, !P0 ;  /* 0xffffffffff077807 */ /* 0x000fe40004000000 */
[----:B------:R-:W-:Y:S02]  /*9e60*/  LOP3.LUT R15, R15, R6, RZ, 0xc0, !PT ;  /* 0x000000060f0f7212 */ /* 0x000fe400078ec0ff */
[----:B------:R-:W-:-:S02]  /*9e70*/  IADD3 R7, -R7, RZ, RZ ;  /* 0x000000ff07077210 */ /* 0x000fc40007ffe1ff */
[-C--:B------:R-:W-:Y:S02]  /*9e80*/  SHF.R.U32.HI R15, RZ, R22.reuse, R15 ;  /* 0x00000016ff0f7219 */ /* 0x080fe4000001160f */
[----:B------:R-:W-:Y:S02]  /*9e90*/  LOP3.LUT P1, RZ, R7, R22, R6, 0xf8, !PT ;  /* 0x0000001607ff7212 */ /* 0x000fe4000782f806 */
[C---:B------:R-:W-:Y:S02]  /*9ea0*/  LOP3.LUT P0, RZ, R15.reuse, 0x1, RZ, 0xc0, !PT ;  /* 0x000000010fff7812 */ /* 0x040fe4000780c0ff */
[----:B------:R-:W-:Y:S02]  /*9eb0*/  LOP3.LUT P2, RZ, R15, 0x2, RZ, 0xc0, !PT ;  /* 0x000000020fff7812 */ /* 0x000fe4000784c0ff */
[----:B------:R-:W-:Y:S02]  /*9ec0*/  IADD3 R7, R20, -0xfc, RZ ;  /* 0xffffff0414077810 */ /* 0x000fe40007ffe0ff */
[----:B------:R-:W-:-:S02]  /*9ed0*/  PLOP3.LUT P0, PT, P0, P1, P2, 0xe0, 0x0 ;  /* 0x000000000000781c */ /* 0x000fc40000703c20 */
[----:B------:R-:W-:Y:S02]  /*9ee0*/  LOP3.LUT P1, RZ, R3, 0x7fffff, RZ, 0xc0, !PT ;  /* 0x007fffff03ff7812 */ /* 0x000fe4000782c0ff */
[----:B------:R-:W-:Y:S02]  /*9ef0*/  SEL R0, RZ, 0x1, !P0 ;  /* 0x00000001ff007807 */ /* 0x000fe40004000000 */
[----:B------:R-:W-:Y:S02]  /*9f00*/  SHF.R.U32.HI R6, RZ, R7, R6 ;  /* 0x00000007ff067219 */ /* 0x000fe40000011606 */
[----:B------:R-:W-:-:S04]  /*9f10*/  IADD3 R0, -R0, RZ, RZ ;  /* 0x000000ff00007210 */ /* 0x000fc80007ffe1ff */
[----:B------:R-:W-:-:S13]  /*9f20*/  ISETP.GE.AND P0, PT, R0, RZ, PT ;  /* 0x000000ff0000720c */ /* 0x000fda0003f06270 */
[----:B------:R-:W-:-:S04]  /*9f30*/  @!P0 IADD3 R6, R6, 0x1, RZ ;  /* 0x0000000106068810 */ /* 0x000fc80007ffe0ff */
[----:B------:R-:W-:-:S04]  /*9f40*/  @!P1 SHF.L.U32 R6, R6, 0x1, RZ ;  /* 0x0000000106069819 */ /* 0x000fc800000006ff */
[----:B------:R-:W-:Y:S01]  /*9f50*/  LOP3.LUT R6, R6, 0x80000000, R3, 0xf8, !PT ;  /* 0x8000000006067812 */ /* 0x000fe200078ef803 */
[----:B------:R-:W-:Y:S06]  /*9f60*/  BRA `(.L_x_115) ;  /* 0x0000000000047947 */ /* 0x000fec0003800000 */
.L_x_116:
[----:B------:R1:W2:Y:S02]  /*9f70*/  MUFU.RCP R6, R3 ;  /* 0x0000000300067308 */ /* 0x0002a40000001000 */
.L_x_115:
[----:B------:R-:W-:Y:S05]  /*9f80*/  BSYNC B2 ;  /* 0x0000000000027941 */ /* 0x000fea0003800000 */
.L_x_113:
[----:B--2---:R-:W-:Y:S02]  /*9f90*/  MOV R0, R6 ;  /* 0x0000000600007202 */ /* 0x004fe40000000f00 */
[----:B------:R-:W-:Y:S02]  /*9fa0*/  MOV R6, R17 ;  /* 0x0000001100067202 */ /* 0x000fe40000000f00 */
[----:B------:R-:W-:-:S04]  /*9fb0*/  MOV R7, 0x0 ;  /* 0x0000000000077802 */ /* 0x000fc80000000f00 */
[----:B-1----:R-:W-:Y:S05]  /*9fc0*/  RET.REL.NODEC R6 `(_ZN7cutlass13device_kernelINS_4fmha6kernel28FmhaKernelTmaWarpSpecializedINS1_10collective30FmhaMainloopTmaWarpSpecializedINS_6half_tEffN4cute5tupleIJNS7_1CILi128EEENS9_ILi64EEENS9_ILi256EEEEEENS8_IJiNS9_ILi1EEENS8_IJiiEEEEEESG_SG_NS4_13DefaultFusionEJEEENS4_15FmhaFwdEpilogueIS6_fNS8_IJSB_SC_SB_EEEEENS2_23IndividualTileSchedulerEJEEEEEvNT_6ParamsE) ;  /* 0xffffff60060c7950 */ /* 0x002fea0003c3ffff */
.L_x_117:
[----:B------:R-:W-:-:S00]  /*9fd0*/  BRA `(.L_x_117) ;  /* 0xfffffffc00fc7947 */ /* 0x000fc0000383ffff */
[----:B------:R-:W-:-:S00]  /*9fe0*/  NOP ;  /* 0x0000000000007918 */ /* 0x000fc00000000000 */
        /* <DEDUP_REMOVED lines=9> */
.L_x_118:


//--------------------- .nv.global.init           --------------------------
	.section	.nv.global.init,"aw",@progbits
.nv.global.init:
	.type		$str$24,@object
	.size		$str$24,($str$25 - $str$24)
$str$24:
        /*0000*/ 	.byte	0x28, 0x61, 0x64, 0x64, 0x72, 0x65, 0x73, 0x73, 0x20, 0x26, 0x20, 0x6d, 0x61, 0x73, 0x6b, 0x29
        /*0010*/ 	.byte	0x20, 0x3d, 0x3d, 0x20, 0x30, 0x00
	.type		$str$25,@object
	.size		$str$25,(__unnamed_1 - $str$25)
$str$25:
        /*0016*/ 	.byte	0x2f, 0x74, 0x6d, 0x70, 0x2f, 0x63, 0x75, 0x74, 0x6c, 0x61, 0x73, 0x73, 0x5f, 0x73, 0x77, 0x65
        /*0026*/ 	.byte	0x65, 0x70, 0x5f, 0x73, 0x72, 0x63, 0x2f, 0x69, 0x6e, 0x63, 0x6c, 0x75, 0x64, 0x65, 0x2f, 0x63
        /*0036*/ 	.byte	0x75, 0x74, 0x65, 0x2f, 0x70, 0x6f, 0x69, 0x6e, 0x74, 0x65, 0x72, 0x5f, 0x66, 0x6c, 0x61, 0x67
        /*0046*/ 	.byte	0x67, 0x65, 0x64, 0x2e, 0x68, 0x70, 0x70, 0x00
	.type		__unnamed_1,@object
	.size		__unnamed_1,(__unnamed_2 - __unnamed_1)
__unnamed_1:
        /*004e*/ 	.byte	0x61, 0x75, 0x74, 0x6f, 0x20, 0x63, 0x75, 0x74, 0x65, 0x3a, 0x3a, 0x61, 0x73, 0x5f, 0x70, 0x6f
        /* <DEDUP_REMOVED lines=27> */
        /*020e*/ 	.byte	0x3e, 0x3e, 0x3e, 0x3e, 0x3e, 0x5d, 0x00
	.type		__unnamed_2,@object
	.size		__unnamed_2,(.L_1 - __unnamed_2)
__unnamed_2:
        /* <DEDUP_REMOVED lines=29> */
.L_1:


//--------------------- .nv.shared._ZN7cutlass13device_kernelINS_4fmha6kernel28FmhaKernelTmaWarpSpecializedINS1_10collective30FmhaMainloopTmaWarpSpecializedINS_6half_tEffN4cute5tupleIJNS7_1CILi128EEENS9_ILi64EEENS9_ILi256EEEEEENS8_IJiNS9_ILi1EEENS8_IJiiEEEEEESG_SG_NS4_13DefaultFusionEJEEENS4_15FmhaFwdEpilogueIS6_fNS8_IJSB_SC_SB_EEEEENS2_23IndividualTileSchedulerEJEEEEEvNT_6ParamsE --------------------------
	.section	.nv.shared._ZN7cutlass13device_kernelINS_4fmha6kernel28FmhaKernelTmaWarpSpecializedINS1_10collective30FmhaMainloopTmaWarpSpecializedINS_6half_tEffN4cute5tupleIJNS7_1CILi128EEENS9_ILi64EEENS9_ILi256EEEEEENS8_IJiNS9_ILi1EEENS8_IJiiEEEEEESG_SG_NS4_13DefaultFusionEJEEENS4_15FmhaFwdEpilogueIS6_fNS8_IJSB_SC_SB_EEEEENS2_23IndividualTileSchedulerEJEEEEEvNT_6ParamsE,"aw",@nobits
	.sectionflags	@""
	.align	16
	.zero		1024


//--------------------- .nv.shared.reserved.0     --------------------------
	.section	.nv.shared.reserved.0,"aw",@nobits
	.weak		__nv_reservedSMEM_offset_0_alias
	.size		__nv_reservedSMEM_offset_0_alias, 0, 0
	.other		__nv_reservedSMEM_offset_0_alias,@"STO_CUDA_RESERVED_SHARED STV_DEFAULT"
__nv_reservedSMEM_offset_0_alias:
	.zero		0


//--------------------- .nv.global                --------------------------
	.section	.nv.global,"aw",@nobits
.nv.global:
	.type		_ZN39_INTERNAL_1d53333c_4_k_cu_53d45ed1_25924cute1_E,@object
	.size		_ZN39_INTERNAL_1d53333c_4_k_cu_53d45ed1_25924cute1_E,(_ZN39_INTERNAL_1d53333c_4_k_cu_53d45ed1_25924cuda3std3__45__cpo6cbeginE - _ZN39_INTERNAL_1d53333c_4_k_cu_53d45ed1_25924cute1_E)
_ZN39_INTERNAL_1d53333c_4_k_cu_53d45ed1_25924cute1_E:
	.zero		1
	.type		_ZN39_INTERNAL_1d53333c_4_k_cu_53d45ed1_25924cuda3std3__45__cpo6cbeginE,@object
	.size		_ZN39_INTERNAL_1d53333c_4_k_cu_53d45ed1_25924cuda3std3__45__cpo6cbeginE,(_ZN39_INTERNAL_1d53333c_4_k_cu_53d45ed1_25924cuda3std3__48in_placeE - _ZN39_INTERNAL_1d53333c_4_k_cu_53d45ed1_25924cuda3std3__45__cpo6cbeginE)
_ZN39_INTERNAL_1d53333c_4_k_cu_53d45ed1_25924cuda3std3__45__cpo6cbeginE:
	.zero		1
	.type		_ZN39_INTERNAL_1d53333c_4_k_cu_53d45ed1_25924cuda3std3__48in_placeE,@object
	.size		_ZN39_INTERNAL_1d53333c_4_k_cu_53d45ed1_25924cuda3std3__48in_placeE,(_ZN39_INTERNAL_1d53333c_4_k_cu_53d45ed1_25924cuda3std6ranges3__45__cpo9iter_moveE - _ZN39_INTERNAL_1d53333c_4_k_cu_53d45ed1_25924cuda3std3__48in_placeE)
_ZN39_INTERNAL_1d53333c_4_k_cu_53d45ed1_25924cuda3std3__48in_placeE:
	.zero		1
	.type		_ZN39_INTERNAL_1d53333c_4_k_cu_53d45ed1_25924cuda3std6ranges3__45__cpo9iter_moveE,@object
	.size		_ZN39_INTERNAL_1d53333c_4_k_cu_53d45ed1_25924cuda3std6ranges3__45__cpo9iter_moveE,(_ZN39_INTERNAL_1d53333c_4_k_cu_53d45ed1_25924cuda3std3__45__cpo5beginE - _ZN39_INTERNAL_1d53333c_4_k_cu_53d45ed1_25924cuda3std6ranges3__45__cpo9iter_moveE)
_ZN39_INTERNAL_1d53333c_4_k_cu_53d45ed1_25924cuda3std6ranges3__45__cpo9iter_moveE:
	.zero		1
	.type		_ZN39_INTERNAL_1d53333c_4_k_cu_53d45ed1_25924cuda3std3__45__cpo5beginE,@object
	.size		_ZN39_INTERNAL_1d53333c_4_k_cu_53d45ed1_25924cuda3std3__45__cpo5beginE,(_ZN39_INTERNAL_1d53333c_4_k_cu_53d45ed1_25924cuda3std3__441_GLOBAL__N__1d53333c_4_k_cu_53d45ed1_25926ignoreE - _ZN39_INTERNAL_1d53333c_4_k_cu_53d45ed1_25924cuda3std3__45__cpo5beginE)
_ZN39_INTERNAL_1d53333c_4_k_cu_53d45ed1_25924cuda3std3__45__cpo5beginE:
	.zero		1
	.type		_ZN39_INTERNAL_1d53333c_4_k_cu_53d45ed1_25924cuda3std3__441_GLOBAL__N__1d53333c_4_k_cu_53d45ed1_25926ignoreE,@object
	.size		_ZN39_INTERNAL_1d53333c_4_k_cu_53d45ed1_25924cuda3std3__441_GLOBAL__N__1d53333c_4_k_cu_53d45ed1_25926ignoreE,(_ZN39_INTERNAL_1d53333c_4_k_cu_53d45ed1_25924cute7productE - _ZN39_INTERNAL_1d53333c_4_k_cu_53d45ed1_25924cuda3std3__441_GLOBAL__N__1d53333c_4_k_cu_53d45ed1_25926ignoreE)
_ZN39_INTERNAL_1d53333c_4_k_cu_53d45ed1_25924cuda3std3__441_GLOBAL__N__1d53333c_4_k_cu_53d45ed1_25926ignoreE:
	.zero		1
	.type		_ZN39_INTERNAL_1d53333c_4_k_cu_53d45ed1_25924cute7productE,@object
	.size		_ZN39_INTERNAL_1d53333c_4_k_cu_53d45ed1_25924cute7productE,(_ZN39_INTERNAL_1d53333c_4_k_cu_53d45ed1_25924cuda3std3__45__cpo3endE - _ZN39_INTERNAL_1d53333c_4_k_cu_53d45ed1_25924cute7productE)
_ZN39_INTERNAL_1d53333c_4_k_cu_53d45ed1_25924cute7productE:
	.zero		1
	.type		_ZN39_INTERNAL_1d53333c_4_k_cu_53d45ed1_25924cuda3std3__45__cpo3endE,@object
	.size		_ZN39_INTERNAL_1d53333c_4_k_cu_53d45ed1_25924cuda3std3__45__cpo3endE,(_ZN39_INTERNAL_1d53333c_4_k_cu_53d45ed1_25924cuda3std3__419piecewise_constructE - _ZN39_INTERNAL_1d53333c_4_k_cu_53d45ed1_25924cuda3std3__45__cpo3endE)
_ZN39_INTERNAL_1d53333c_4_k_cu_53d45ed1_25924cuda3std3__45__cpo3endE:
	.zero		1
	.type		_ZN39_INTERNAL_1d53333c_4_k_cu_53d45ed1_25924cuda3std3__419piecewise_constructE,@object
	.size		_ZN39_INTERNAL_1d53333c_4_k_cu_53d45ed1_25924cuda3std3__419piecewise_constructE,(_ZN39_INTERNAL_1d53333c_4_k_cu_53d45ed1_25924cuda3std3__45__cpo4cendE - _ZN39_INTERNAL_1d53333c_4_k_cu_53d45ed1_25924cuda3std3__419piecewise_constructE)
_ZN39_INTERNAL_1d53333c_4_k_cu_53d45ed1_25924cuda3std3__419piecewise_constructE:
	.zero		1
	.type		_ZN39_INTERNAL_1d53333c_4_k_cu_53d45ed1_25924cuda3std3__45__cpo4cendE,@object
	.size		_ZN39_INTERNAL_1d53333c_4_k_cu_53d45ed1_25924cuda3std3__45__cpo4cendE,(_ZN39_INTERNAL_1d53333c_4_k_cu_53d45ed1_25924cuda3std6ranges3__45__cpo4swapE - _ZN39_INTERNAL_1d53333c_4_k_cu_53d45ed1_25924cuda3std3__45__cpo4cendE)
_ZN39_INTERNAL_1d53333c_4_k_cu_53d45ed1_25924cuda3std3__45__cpo4cendE:
	.zero		1
	.type		_ZN39_INTERNAL_1d53333c_4_k_cu_53d45ed1_25924cuda3std6ranges3__45__cpo4swapE,@object
	.size		_ZN39_INTERNAL_1d53333c_4_k_cu_53d45ed1_25924cuda3std6ranges3__45__cpo4swapE,(.L_9 - _ZN39_INTERNAL_1d53333c_4_k_cu_53d45ed1_25924cuda3std6ranges3__45__cpo4swapE)
_ZN39_INTERNAL_1d53333c_4_k_cu_53d45ed1_25924cuda3std6ranges3__45__cpo4swapE:
	.zero		1
.L_9:


//--------------------- .nv.constant0._ZN7cutlass13device_kernelINS_4fmha6kernel28FmhaKernelTmaWarpSpecializedINS1_10collective30FmhaMainloopTmaWarpSpecializedINS_6half_tEffN4cute5tupleIJNS7_1CILi128EEENS9_ILi64EEENS9_ILi256EEEEEENS8_IJiNS9_ILi1EEENS8_IJiiEEEEEESG_SG_NS4_13DefaultFusionEJEEENS4_15FmhaFwdEpilogueIS6_fNS8_IJSB_SC_SB_EEEEENS2_23IndividualTileSchedulerEJEEEEEvNT_6ParamsE --------------------------
	.section	.nv.constant0._ZN7cutlass13device_kernelINS_4fmha6kernel28FmhaKernelTmaWarpSpecializedINS1_10collective30FmhaMainloopTmaWarpSpecializedINS_6half_tEffN4cute5tupleIJNS7_1CILi128EEENS9_ILi64EEENS9_ILi256EEEEEENS8_IJiNS9_ILi1EEENS8_IJiiEEEEEESG_SG_NS4_13DefaultFusionEJEEENS4_15FmhaFwdEpilogueIS6_fNS8_IJSB_SC_SB_EEEEENS2_23IndividualTileSchedulerEJEEEEEvNT_6ParamsE,"a",@progbits
	.sectionflags	@""
	.align	4
.nv.constant0._ZN7cutlass13device_kernelINS_4fmha6kernel28FmhaKernelTmaWarpSpecializedINS1_10collective30FmhaMainloopTmaWarpSpecializedINS_6half_tEffN4cute5tupleIJNS7_1CILi128EEENS9_ILi64EEENS9_ILi256EEEEEENS8_IJiNS9_ILi1EEENS8_IJiiEEEEEESG_SG_NS4_13DefaultFusionEJEEENS4_15FmhaFwdEpilogueIS6_fNS8_IJSB_SC_SB_EEEEENS2_23IndividualTileSchedulerEJEEEEEvNT_6ParamsE:
	.zero		2688


//--------------------- SYMBOLS --------------------------

	.type		.nv.reservedSmem.offset0,@object
	.size		.nv.reservedSmem.offset0,0x4
	.type		__assertfail,@function
